//
// Generated by NVIDIA NVVM Compiler
//
// Compiler Build ID: CL-36424714
// Cuda compilation tools, release 13.0, V13.0.88
// Based on NVVM 20.0.0
//

.version 9.0
.target sm_100
.address_size 64

	// .globl	_Z4initiPfS_
.extern .func  (.param .b32 func_retval0) vprintf
(
	.param .b64 vprintf_param_0,
	.param .b64 vprintf_param_1
)
;
.global .align 1 .b8 $str[10] = {10, 32, 84, 73, 68, 91, 37, 100, 93};
.global .align 1 .b8 $str$1[10] = {10, 32, 87, 73, 68, 91, 37, 100, 93};
.global .align 1 .b8 $str$2[13] = {10, 32, 76, 65, 78, 69, 73, 68, 91, 37, 100, 93};
.global .align 1 .b8 $str$3[21] = {10, 32, 119, 97, 114, 112, 115, 95, 112, 101, 114, 95, 103, 114, 105, 100, 91, 37, 100, 93};
.global .align 1 .b8 $str$4[17] = {10, 32, 119, 97, 114, 112, 95, 116, 111, 116, 97, 108, 91, 37, 100, 93};
.global .align 1 .b8 $str$5[10] = {10, 32, 114, 101, 112, 91, 37, 100, 93};

.visible .entry _Z4initiPfS_(
	.param .u32 _Z4initiPfS__param_0,
	.param .u64 .ptr .align 1 _Z4initiPfS__param_1,
	.param .u64 .ptr .align 1 _Z4initiPfS__param_2
)
{
	.local .align 8 .b8 	__local_depot0[8];
	.reg .b64 	%SP;
	.reg .b64 	%SPL;
	.reg .pred 	%p<516>;
	.reg .b32 	%r<1048>;
	.reg .b64 	%rd<547>;

	mov.u64 	%SPL, __local_depot0;
	cvta.local.u64 	%SP, %SPL;
	ld.param.u32 	%r3, [_Z4initiPfS__param_0];
	ld.param.u64 	%rd13, [_Z4initiPfS__param_1];
	ld.param.u64 	%rd14, [_Z4initiPfS__param_2];
	mov.u32 	%r1, %tid.x;
	and.b32  	%r2, %r1, 31;
	mov.u32 	%r4, %ctaid.x;
	mov.u32 	%r5, %ntid.x;
	mad.lo.s32 	%r6, %r4, %r5, %r1;
	shr.u32 	%r7, %r6, 5;
	cvt.u64.u32 	%rd546, %r7;
	mov.u32 	%r8, %nctaid.x;
	mul.lo.s32 	%r9, %r5, %r8;
	shr.u32 	%r10, %r9, 5;
	cvt.u64.u32 	%rd2, %r10;
	cvt.s64.s32 	%rd3, %r3;
	mul.wide.s32 	%rd15, %r3, 4;
	add.s64 	%rd16, %rd15, 65535;
	shr.u64 	%rd4, %rd16, 16;
	or.b32  	%r11, %r4, %r1;
	setp.ne.s32 	%p1, %r11, 0;
	@%p1 bra 	$L__BB0_2;
	add.u64 	%rd17, %SP, 0;
	add.u64 	%rd18, %SPL, 0;
	st.local.u32 	[%rd18], %r1;
	mov.u64 	%rd19, $str;
	cvta.global.u64 	%rd20, %rd19;
	{ // callseq 0, 0
	.param .b64 param0;
	st.param.b64 	[param0], %rd20;
	.param .b64 param1;
	st.param.b64 	[param1], %rd17;
	.param .b32 retval0;
	call.uni (retval0), 
	vprintf, 
	(
	param0, 
	param1
	);
	ld.param.b32 	%r12, [retval0];
	} // callseq 0
	st.local.u64 	[%rd18], %rd546;
	mov.u64 	%rd21, $str$1;
	cvta.global.u64 	%rd22, %rd21;
	{ // callseq 1, 0
	.param .b64 param0;
	st.param.b64 	[param0], %rd22;
	.param .b64 param1;
	st.param.b64 	[param1], %rd17;
	.param .b32 retval0;
	call.uni (retval0), 
	vprintf, 
	(
	param0, 
	param1
	);
	ld.param.b32 	%r14, [retval0];
	} // callseq 1
	st.local.u32 	[%rd18], %r2;
	mov.u64 	%rd23, $str$2;
	cvta.global.u64 	%rd24, %rd23;
	{ // callseq 2, 0
	.param .b64 param0;
	st.param.b64 	[param0], %rd24;
	.param .b64 param1;
	st.param.b64 	[param1], %rd17;
	.param .b32 retval0;
	call.uni (retval0), 
	vprintf, 
	(
	param0, 
	param1
	);
	ld.param.b32 	%r16, [retval0];
	} // callseq 2
	st.local.u64 	[%rd18], %rd2;
	mov.u64 	%rd25, $str$3;
	cvta.global.u64 	%rd26, %rd25;
	{ // callseq 3, 0
	.param .b64 param0;
	st.param.b64 	[param0], %rd26;
	.param .b64 param1;
	st.param.b64 	[param1], %rd17;
	.param .b32 retval0;
	call.uni (retval0), 
	vprintf, 
	(
	param0, 
	param1
	);
	ld.param.b32 	%r18, [retval0];
	} // callseq 3
	st.local.u64 	[%rd18], %rd4;
	mov.u64 	%rd27, $str$4;
	cvta.global.u64 	%rd28, %rd27;
	{ // callseq 4, 0
	.param .b64 param0;
	st.param.b64 	[param0], %rd28;
	.param .b64 param1;
	st.param.b64 	[param1], %rd17;
	.param .b32 retval0;
	call.uni (retval0), 
	vprintf, 
	(
	param0, 
	param1
	);
	ld.param.b32 	%r20, [retval0];
	} // callseq 4
	mov.b64 	%rd29, 512;
	st.local.u64 	[%rd18], %rd29;
	mov.u64 	%rd30, $str$5;
	cvta.global.u64 	%rd31, %rd30;
	{ // callseq 5, 0
	.param .b64 param0;
	st.param.b64 	[param0], %rd31;
	.param .b64 param1;
	st.param.b64 	[param1], %rd17;
	.param .b32 retval0;
	call.uni (retval0), 
	vprintf, 
	(
	param0, 
	param1
	);
	ld.param.b32 	%r22, [retval0];
	} // callseq 5
$L__BB0_2:
	setp.le.u64 	%p2, %rd4, %rd546;
	@%p2 bra 	$L__BB0_1029;
	cvt.u64.u32 	%rd5, %r2;
	cvta.to.global.u64 	%rd6, %rd13;
	cvta.to.global.u64 	%rd7, %rd14;
$L__BB0_4:
	shl.b64 	%rd32, %rd546, 14;
	and.b64  	%rd33, %rd32, 4611686018427371520;
	or.b64  	%rd9, %rd33, %rd5;
	setp.ge.u64 	%p3, %rd9, %rd3;
	shl.b64 	%rd34, %rd9, 2;
	add.s64 	%rd10, %rd6, %rd34;
	add.s64 	%rd11, %rd7, %rd34;
	@%p3 bra 	$L__BB0_6;
	mov.b32 	%r24, 1065353216;
	st.global.u32 	[%rd10], %r24;
	mov.b32 	%r25, 1073741824;
	st.global.u32 	[%rd11], %r25;
$L__BB0_6:
	add.s64 	%rd35, %rd9, 32;
	setp.ge.u64 	%p4, %rd35, %rd3;
	@%p4 bra 	$L__BB0_8;
	mov.b32 	%r26, 1065353216;
	st.global.u32 	[%rd10+128], %r26;
	mov.b32 	%r27, 1073741824;
	st.global.u32 	[%rd11+128], %r27;
$L__BB0_8:
	add.s64 	%rd36, %rd9, 64;
	setp.ge.u64 	%p5, %rd36, %rd3;
	@%p5 bra 	$L__BB0_10;
	mov.b32 	%r28, 1065353216;
	st.global.u32 	[%rd10+256], %r28;
	mov.b32 	%r29, 1073741824;
	st.global.u32 	[%rd11+256], %r29;
$L__BB0_10:
	add.s64 	%rd37, %rd9, 96;
	setp.ge.u64 	%p6, %rd37, %rd3;
	@%p6 bra 	$L__BB0_12;
	mov.b32 	%r30, 1065353216;
	st.global.u32 	[%rd10+384], %r30;
	mov.b32 	%r31, 1073741824;
	st.global.u32 	[%rd11+384], %r31;
$L__BB0_12:
	add.s64 	%rd38, %rd9, 128;
	setp.ge.u64 	%p7, %rd38, %rd3;
	@%p7 bra 	$L__BB0_14;
	mov.b32 	%r32, 1065353216;
	st.global.u32 	[%rd10+512], %r32;
	mov.b32 	%r33, 1073741824;
	st.global.u32 	[%rd11+512], %r33;
$L__BB0_14:
	add.s64 	%rd39, %rd9, 160;
	setp.ge.u64 	%p8, %rd39, %rd3;
	@%p8 bra 	$L__BB0_16;
	mov.b32 	%r34, 1065353216;
	st.global.u32 	[%rd10+640], %r34;
	mov.b32 	%r35, 1073741824;
	st.global.u32 	[%rd11+640], %r35;
$L__BB0_16:
	add.s64 	%rd40, %rd9, 192;
	setp.ge.u64 	%p9, %rd40, %rd3;
	@%p9 bra 	$L__BB0_18;
	mov.b32 	%r36, 1065353216;
	st.global.u32 	[%rd10+768], %r36;
	mov.b32 	%r37, 1073741824;
	st.global.u32 	[%rd11+768], %r37;
$L__BB0_18:
	add.s64 	%rd41, %rd9, 224;
	setp.ge.u64 	%p10, %rd41, %rd3;
	@%p10 bra 	$L__BB0_20;
	mov.b32 	%r38, 1065353216;
	st.global.u32 	[%rd10+896], %r38;
	mov.b32 	%r39, 1073741824;
	st.global.u32 	[%rd11+896], %r39;
$L__BB0_20:
	add.s64 	%rd42, %rd9, 256;
	setp.ge.u64 	%p11, %rd42, %rd3;
	@%p11 bra 	$L__BB0_22;
	mov.b32 	%r40, 1065353216;
	st.global.u32 	[%rd10+1024], %r40;
	mov.b32 	%r41, 1073741824;
	st.global.u32 	[%rd11+1024], %r41;
$L__BB0_22:
	add.s64 	%rd43, %rd9, 288;
	setp.ge.u64 	%p12, %rd43, %rd3;
	@%p12 bra 	$L__BB0_24;
	mov.b32 	%r42, 1065353216;
	st.global.u32 	[%rd10+1152], %r42;
	mov.b32 	%r43, 1073741824;
	st.global.u32 	[%rd11+1152], %r43;
$L__BB0_24:
	add.s64 	%rd44, %rd9, 320;
	setp.ge.u64 	%p13, %rd44, %rd3;
	@%p13 bra 	$L__BB0_26;
	mov.b32 	%r44, 1065353216;
	st.global.u32 	[%rd10+1280], %r44;
	mov.b32 	%r45, 1073741824;
	st.global.u32 	[%rd11+1280], %r45;
$L__BB0_26:
	add.s64 	%rd45, %rd9, 352;
	setp.ge.u64 	%p14, %rd45, %rd3;
	@%p14 bra 	$L__BB0_28;
	mov.b32 	%r46, 1065353216;
	st.global.u32 	[%rd10+1408], %r46;
	mov.b32 	%r47, 1073741824;
	st.global.u32 	[%rd11+1408], %r47;
$L__BB0_28:
	add.s64 	%rd46, %rd9, 384;
	setp.ge.u64 	%p15, %rd46, %rd3;
	@%p15 bra 	$L__BB0_30;
	mov.b32 	%r48, 1065353216;
	st.global.u32 	[%rd10+1536], %r48;
	mov.b32 	%r49, 1073741824;
	st.global.u32 	[%rd11+1536], %r49;
$L__BB0_30:
	add.s64 	%rd47, %rd9, 416;
	setp.ge.u64 	%p16, %rd47, %rd3;
	@%p16 bra 	$L__BB0_32;
	mov.b32 	%r50, 1065353216;
	st.global.u32 	[%rd10+1664], %r50;
	mov.b32 	%r51, 1073741824;
	st.global.u32 	[%rd11+1664], %r51;
$L__BB0_32:
	add.s64 	%rd48, %rd9, 448;
	setp.ge.u64 	%p17, %rd48, %rd3;
	@%p17 bra 	$L__BB0_34;
	mov.b32 	%r52, 1065353216;
	st.global.u32 	[%rd10+1792], %r52;
	mov.b32 	%r53, 1073741824;
	st.global.u32 	[%rd11+1792], %r53;
$L__BB0_34:
	add.s64 	%rd49, %rd9, 480;
	setp.ge.u64 	%p18, %rd49, %rd3;
	@%p18 bra 	$L__BB0_36;
	mov.b32 	%r54, 1065353216;
	st.global.u32 	[%rd10+1920], %r54;
	mov.b32 	%r55, 1073741824;
	st.global.u32 	[%rd11+1920], %r55;
$L__BB0_36:
	add.s64 	%rd50, %rd9, 512;
	setp.ge.u64 	%p19, %rd50, %rd3;
	@%p19 bra 	$L__BB0_38;
	mov.b32 	%r56, 1065353216;
	st.global.u32 	[%rd10+2048], %r56;
	mov.b32 	%r57, 1073741824;
	st.global.u32 	[%rd11+2048], %r57;
$L__BB0_38:
	add.s64 	%rd51, %rd9, 544;
	setp.ge.u64 	%p20, %rd51, %rd3;
	@%p20 bra 	$L__BB0_40;
	mov.b32 	%r58, 1065353216;
	st.global.u32 	[%rd10+2176], %r58;
	mov.b32 	%r59, 1073741824;
	st.global.u32 	[%rd11+2176], %r59;
$L__BB0_40:
	add.s64 	%rd52, %rd9, 576;
	setp.ge.u64 	%p21, %rd52, %rd3;
	@%p21 bra 	$L__BB0_42;
	mov.b32 	%r60, 1065353216;
	st.global.u32 	[%rd10+2304], %r60;
	mov.b32 	%r61, 1073741824;
	st.global.u32 	[%rd11+2304], %r61;
$L__BB0_42:
	add.s64 	%rd53, %rd9, 608;
	setp.ge.u64 	%p22, %rd53, %rd3;
	@%p22 bra 	$L__BB0_44;
	mov.b32 	%r62, 1065353216;
	st.global.u32 	[%rd10+2432], %r62;
	mov.b32 	%r63, 1073741824;
	st.global.u32 	[%rd11+2432], %r63;
$L__BB0_44:
	add.s64 	%rd54, %rd9, 640;
	setp.ge.u64 	%p23, %rd54, %rd3;
	@%p23 bra 	$L__BB0_46;
	mov.b32 	%r64, 1065353216;
	st.global.u32 	[%rd10+2560], %r64;
	mov.b32 	%r65, 1073741824;
	st.global.u32 	[%rd11+2560], %r65;
$L__BB0_46:
	add.s64 	%rd55, %rd9, 672;
	setp.ge.u64 	%p24, %rd55, %rd3;
	@%p24 bra 	$L__BB0_48;
	mov.b32 	%r66, 1065353216;
	st.global.u32 	[%rd10+2688], %r66;
	mov.b32 	%r67, 1073741824;
	st.global.u32 	[%rd11+2688], %r67;
$L__BB0_48:
	add.s64 	%rd56, %rd9, 704;
	setp.ge.u64 	%p25, %rd56, %rd3;
	@%p25 bra 	$L__BB0_50;
	mov.b32 	%r68, 1065353216;
	st.global.u32 	[%rd10+2816], %r68;
	mov.b32 	%r69, 1073741824;
	st.global.u32 	[%rd11+2816], %r69;
$L__BB0_50:
	add.s64 	%rd57, %rd9, 736;
	setp.ge.u64 	%p26, %rd57, %rd3;
	@%p26 bra 	$L__BB0_52;
	mov.b32 	%r70, 1065353216;
	st.global.u32 	[%rd10+2944], %r70;
	mov.b32 	%r71, 1073741824;
	st.global.u32 	[%rd11+2944], %r71;
$L__BB0_52:
	add.s64 	%rd58, %rd9, 768;
	setp.ge.u64 	%p27, %rd58, %rd3;
	@%p27 bra 	$L__BB0_54;
	mov.b32 	%r72, 1065353216;
	st.global.u32 	[%rd10+3072], %r72;
	mov.b32 	%r73, 1073741824;
	st.global.u32 	[%rd11+3072], %r73;
$L__BB0_54:
	add.s64 	%rd59, %rd9, 800;
	setp.ge.u64 	%p28, %rd59, %rd3;
	@%p28 bra 	$L__BB0_56;
	mov.b32 	%r74, 1065353216;
	st.global.u32 	[%rd10+3200], %r74;
	mov.b32 	%r75, 1073741824;
	st.global.u32 	[%rd11+3200], %r75;
$L__BB0_56:
	add.s64 	%rd60, %rd9, 832;
	setp.ge.u64 	%p29, %rd60, %rd3;
	@%p29 bra 	$L__BB0_58;
	mov.b32 	%r76, 1065353216;
	st.global.u32 	[%rd10+3328], %r76;
	mov.b32 	%r77, 1073741824;
	st.global.u32 	[%rd11+3328], %r77;
$L__BB0_58:
	add.s64 	%rd61, %rd9, 864;
	setp.ge.u64 	%p30, %rd61, %rd3;
	@%p30 bra 	$L__BB0_60;
	mov.b32 	%r78, 1065353216;
	st.global.u32 	[%rd10+3456], %r78;
	mov.b32 	%r79, 1073741824;
	st.global.u32 	[%rd11+3456], %r79;
$L__BB0_60:
	add.s64 	%rd62, %rd9, 896;
	setp.ge.u64 	%p31, %rd62, %rd3;
	@%p31 bra 	$L__BB0_62;
	mov.b32 	%r80, 1065353216;
	st.global.u32 	[%rd10+3584], %r80;
	mov.b32 	%r81, 1073741824;
	st.global.u32 	[%rd11+3584], %r81;
$L__BB0_62:
	add.s64 	%rd63, %rd9, 928;
	setp.ge.u64 	%p32, %rd63, %rd3;
	@%p32 bra 	$L__BB0_64;
	mov.b32 	%r82, 1065353216;
	st.global.u32 	[%rd10+3712], %r82;
	mov.b32 	%r83, 1073741824;
	st.global.u32 	[%rd11+3712], %r83;
$L__BB0_64:
	add.s64 	%rd64, %rd9, 960;
	setp.ge.u64 	%p33, %rd64, %rd3;
	@%p33 bra 	$L__BB0_66;
	mov.b32 	%r84, 1065353216;
	st.global.u32 	[%rd10+3840], %r84;
	mov.b32 	%r85, 1073741824;
	st.global.u32 	[%rd11+3840], %r85;
$L__BB0_66:
	add.s64 	%rd65, %rd9, 992;
	setp.ge.u64 	%p34, %rd65, %rd3;
	@%p34 bra 	$L__BB0_68;
	mov.b32 	%r86, 1065353216;
	st.global.u32 	[%rd10+3968], %r86;
	mov.b32 	%r87, 1073741824;
	st.global.u32 	[%rd11+3968], %r87;
$L__BB0_68:
	add.s64 	%rd66, %rd9, 1024;
	setp.ge.u64 	%p35, %rd66, %rd3;
	@%p35 bra 	$L__BB0_70;
	mov.b32 	%r88, 1065353216;
	st.global.u32 	[%rd10+4096], %r88;
	mov.b32 	%r89, 1073741824;
	st.global.u32 	[%rd11+4096], %r89;
$L__BB0_70:
	add.s64 	%rd67, %rd9, 1056;
	setp.ge.u64 	%p36, %rd67, %rd3;
	@%p36 bra 	$L__BB0_72;
	mov.b32 	%r90, 1065353216;
	st.global.u32 	[%rd10+4224], %r90;
	mov.b32 	%r91, 1073741824;
	st.global.u32 	[%rd11+4224], %r91;
$L__BB0_72:
	add.s64 	%rd68, %rd9, 1088;
	setp.ge.u64 	%p37, %rd68, %rd3;
	@%p37 bra 	$L__BB0_74;
	mov.b32 	%r92, 1065353216;
	st.global.u32 	[%rd10+4352], %r92;
	mov.b32 	%r93, 1073741824;
	st.global.u32 	[%rd11+4352], %r93;
$L__BB0_74:
	add.s64 	%rd69, %rd9, 1120;
	setp.ge.u64 	%p38, %rd69, %rd3;
	@%p38 bra 	$L__BB0_76;
	mov.b32 	%r94, 1065353216;
	st.global.u32 	[%rd10+4480], %r94;
	mov.b32 	%r95, 1073741824;
	st.global.u32 	[%rd11+4480], %r95;
$L__BB0_76:
	add.s64 	%rd70, %rd9, 1152;
	setp.ge.u64 	%p39, %rd70, %rd3;
	@%p39 bra 	$L__BB0_78;
	mov.b32 	%r96, 1065353216;
	st.global.u32 	[%rd10+4608], %r96;
	mov.b32 	%r97, 1073741824;
	st.global.u32 	[%rd11+4608], %r97;
$L__BB0_78:
	add.s64 	%rd71, %rd9, 1184;
	setp.ge.u64 	%p40, %rd71, %rd3;
	@%p40 bra 	$L__BB0_80;
	mov.b32 	%r98, 1065353216;
	st.global.u32 	[%rd10+4736], %r98;
	mov.b32 	%r99, 1073741824;
	st.global.u32 	[%rd11+4736], %r99;
$L__BB0_80:
	add.s64 	%rd72, %rd9, 1216;
	setp.ge.u64 	%p41, %rd72, %rd3;
	@%p41 bra 	$L__BB0_82;
	mov.b32 	%r100, 1065353216;
	st.global.u32 	[%rd10+4864], %r100;
	mov.b32 	%r101, 1073741824;
	st.global.u32 	[%rd11+4864], %r101;
$L__BB0_82:
	add.s64 	%rd73, %rd9, 1248;
	setp.ge.u64 	%p42, %rd73, %rd3;
	@%p42 bra 	$L__BB0_84;
	mov.b32 	%r102, 1065353216;
	st.global.u32 	[%rd10+4992], %r102;
	mov.b32 	%r103, 1073741824;
	st.global.u32 	[%rd11+4992], %r103;
$L__BB0_84:
	add.s64 	%rd74, %rd9, 1280;
	setp.ge.u64 	%p43, %rd74, %rd3;
	@%p43 bra 	$L__BB0_86;
	mov.b32 	%r104, 1065353216;
	st.global.u32 	[%rd10+5120], %r104;
	mov.b32 	%r105, 1073741824;
	st.global.u32 	[%rd11+5120], %r105;
$L__BB0_86:
	add.s64 	%rd75, %rd9, 1312;
	setp.ge.u64 	%p44, %rd75, %rd3;
	@%p44 bra 	$L__BB0_88;
	mov.b32 	%r106, 1065353216;
	st.global.u32 	[%rd10+5248], %r106;
	mov.b32 	%r107, 1073741824;
	st.global.u32 	[%rd11+5248], %r107;
$L__BB0_88:
	add.s64 	%rd76, %rd9, 1344;
	setp.ge.u64 	%p45, %rd76, %rd3;
	@%p45 bra 	$L__BB0_90;
	mov.b32 	%r108, 1065353216;
	st.global.u32 	[%rd10+5376], %r108;
	mov.b32 	%r109, 1073741824;
	st.global.u32 	[%rd11+5376], %r109;
$L__BB0_90:
	add.s64 	%rd77, %rd9, 1376;
	setp.ge.u64 	%p46, %rd77, %rd3;
	@%p46 bra 	$L__BB0_92;
	mov.b32 	%r110, 1065353216;
	st.global.u32 	[%rd10+5504], %r110;
	mov.b32 	%r111, 1073741824;
	st.global.u32 	[%rd11+5504], %r111;
$L__BB0_92:
	add.s64 	%rd78, %rd9, 1408;
	setp.ge.u64 	%p47, %rd78, %rd3;
	@%p47 bra 	$L__BB0_94;
	mov.b32 	%r112, 1065353216;
	st.global.u32 	[%rd10+5632], %r112;
	mov.b32 	%r113, 1073741824;
	st.global.u32 	[%rd11+5632], %r113;
$L__BB0_94:
	add.s64 	%rd79, %rd9, 1440;
	setp.ge.u64 	%p48, %rd79, %rd3;
	@%p48 bra 	$L__BB0_96;
	mov.b32 	%r114, 1065353216;
	st.global.u32 	[%rd10+5760], %r114;
	mov.b32 	%r115, 1073741824;
	st.global.u32 	[%rd11+5760], %r115;
$L__BB0_96:
	add.s64 	%rd80, %rd9, 1472;
	setp.ge.u64 	%p49, %rd80, %rd3;
	@%p49 bra 	$L__BB0_98;
	mov.b32 	%r116, 1065353216;
	st.global.u32 	[%rd10+5888], %r116;
	mov.b32 	%r117, 1073741824;
	st.global.u32 	[%rd11+5888], %r117;
$L__BB0_98:
	add.s64 	%rd81, %rd9, 1504;
	setp.ge.u64 	%p50, %rd81, %rd3;
	@%p50 bra 	$L__BB0_100;
	mov.b32 	%r118, 1065353216;
	st.global.u32 	[%rd10+6016], %r118;
	mov.b32 	%r119, 1073741824;
	st.global.u32 	[%rd11+6016], %r119;
$L__BB0_100:
	add.s64 	%rd82, %rd9, 1536;
	setp.ge.u64 	%p51, %rd82, %rd3;
	@%p51 bra 	$L__BB0_102;
	mov.b32 	%r120, 1065353216;
	st.global.u32 	[%rd10+6144], %r120;
	mov.b32 	%r121, 1073741824;
	st.global.u32 	[%rd11+6144], %r121;
$L__BB0_102:
	add.s64 	%rd83, %rd9, 1568;
	setp.ge.u64 	%p52, %rd83, %rd3;
	@%p52 bra 	$L__BB0_104;
	mov.b32 	%r122, 1065353216;
	st.global.u32 	[%rd10+6272], %r122;
	mov.b32 	%r123, 1073741824;
	st.global.u32 	[%rd11+6272], %r123;
$L__BB0_104:
	add.s64 	%rd84, %rd9, 1600;
	setp.ge.u64 	%p53, %rd84, %rd3;
	@%p53 bra 	$L__BB0_106;
	mov.b32 	%r124, 1065353216;
	st.global.u32 	[%rd10+6400], %r124;
	mov.b32 	%r125, 1073741824;
	st.global.u32 	[%rd11+6400], %r125;
$L__BB0_106:
	add.s64 	%rd85, %rd9, 1632;
	setp.ge.u64 	%p54, %rd85, %rd3;
	@%p54 bra 	$L__BB0_108;
	mov.b32 	%r126, 1065353216;
	st.global.u32 	[%rd10+6528], %r126;
	mov.b32 	%r127, 1073741824;
	st.global.u32 	[%rd11+6528], %r127;
$L__BB0_108:
	add.s64 	%rd86, %rd9, 1664;
	setp.ge.u64 	%p55, %rd86, %rd3;
	@%p55 bra 	$L__BB0_110;
	mov.b32 	%r128, 1065353216;
	st.global.u32 	[%rd10+6656], %r128;
	mov.b32 	%r129, 1073741824;
	st.global.u32 	[%rd11+6656], %r129;
$L__BB0_110:
	add.s64 	%rd87, %rd9, 1696;
	setp.ge.u64 	%p56, %rd87, %rd3;
	@%p56 bra 	$L__BB0_112;
	mov.b32 	%r130, 1065353216;
	st.global.u32 	[%rd10+6784], %r130;
	mov.b32 	%r131, 1073741824;
	st.global.u32 	[%rd11+6784], %r131;
$L__BB0_112:
	add.s64 	%rd88, %rd9, 1728;
	setp.ge.u64 	%p57, %rd88, %rd3;
	@%p57 bra 	$L__BB0_114;
	mov.b32 	%r132, 1065353216;
	st.global.u32 	[%rd10+6912], %r132;
	mov.b32 	%r133, 1073741824;
	st.global.u32 	[%rd11+6912], %r133;
$L__BB0_114:
	add.s64 	%rd89, %rd9, 1760;
	setp.ge.u64 	%p58, %rd89, %rd3;
	@%p58 bra 	$L__BB0_116;
	mov.b32 	%r134, 1065353216;
	st.global.u32 	[%rd10+7040], %r134;
	mov.b32 	%r135, 1073741824;
	st.global.u32 	[%rd11+7040], %r135;
$L__BB0_116:
	add.s64 	%rd90, %rd9, 1792;
	setp.ge.u64 	%p59, %rd90, %rd3;
	@%p59 bra 	$L__BB0_118;
	mov.b32 	%r136, 1065353216;
	st.global.u32 	[%rd10+7168], %r136;
	mov.b32 	%r137, 1073741824;
	st.global.u32 	[%rd11+7168], %r137;
$L__BB0_118:
	add.s64 	%rd91, %rd9, 1824;
	setp.ge.u64 	%p60, %rd91, %rd3;
	@%p60 bra 	$L__BB0_120;
	mov.b32 	%r138, 1065353216;
	st.global.u32 	[%rd10+7296], %r138;
	mov.b32 	%r139, 1073741824;
	st.global.u32 	[%rd11+7296], %r139;
$L__BB0_120:
	add.s64 	%rd92, %rd9, 1856;
	setp.ge.u64 	%p61, %rd92, %rd3;
	@%p61 bra 	$L__BB0_122;
	mov.b32 	%r140, 1065353216;
	st.global.u32 	[%rd10+7424], %r140;
	mov.b32 	%r141, 1073741824;
	st.global.u32 	[%rd11+7424], %r141;
$L__BB0_122:
	add.s64 	%rd93, %rd9, 1888;
	setp.ge.u64 	%p62, %rd93, %rd3;
	@%p62 bra 	$L__BB0_124;
	mov.b32 	%r142, 1065353216;
	st.global.u32 	[%rd10+7552], %r142;
	mov.b32 	%r143, 1073741824;
	st.global.u32 	[%rd11+7552], %r143;
$L__BB0_124:
	add.s64 	%rd94, %rd9, 1920;
	setp.ge.u64 	%p63, %rd94, %rd3;
	@%p63 bra 	$L__BB0_126;
	mov.b32 	%r144, 1065353216;
	st.global.u32 	[%rd10+7680], %r144;
	mov.b32 	%r145, 1073741824;
	st.global.u32 	[%rd11+7680], %r145;
$L__BB0_126:
	add.s64 	%rd95, %rd9, 1952;
	setp.ge.u64 	%p64, %rd95, %rd3;
	@%p64 bra 	$L__BB0_128;
	mov.b32 	%r146, 1065353216;
	st.global.u32 	[%rd10+7808], %r146;
	mov.b32 	%r147, 1073741824;
	st.global.u32 	[%rd11+7808], %r147;
$L__BB0_128:
	add.s64 	%rd96, %rd9, 1984;
	setp.ge.u64 	%p65, %rd96, %rd3;
	@%p65 bra 	$L__BB0_130;
	mov.b32 	%r148, 1065353216;
	st.global.u32 	[%rd10+7936], %r148;
	mov.b32 	%r149, 1073741824;
	st.global.u32 	[%rd11+7936], %r149;
$L__BB0_130:
	add.s64 	%rd97, %rd9, 2016;
	setp.ge.u64 	%p66, %rd97, %rd3;
	@%p66 bra 	$L__BB0_132;
	mov.b32 	%r150, 1065353216;
	st.global.u32 	[%rd10+8064], %r150;
	mov.b32 	%r151, 1073741824;
	st.global.u32 	[%rd11+8064], %r151;
$L__BB0_132:
	add.s64 	%rd98, %rd9, 2048;
	setp.ge.u64 	%p67, %rd98, %rd3;
	@%p67 bra 	$L__BB0_134;
	mov.b32 	%r152, 1065353216;
	st.global.u32 	[%rd10+8192], %r152;
	mov.b32 	%r153, 1073741824;
	st.global.u32 	[%rd11+8192], %r153;
$L__BB0_134:
	add.s64 	%rd99, %rd9, 2080;
	setp.ge.u64 	%p68, %rd99, %rd3;
	@%p68 bra 	$L__BB0_136;
	mov.b32 	%r154, 1065353216;
	st.global.u32 	[%rd10+8320], %r154;
	mov.b32 	%r155, 1073741824;
	st.global.u32 	[%rd11+8320], %r155;
$L__BB0_136:
	add.s64 	%rd100, %rd9, 2112;
	setp.ge.u64 	%p69, %rd100, %rd3;
	@%p69 bra 	$L__BB0_138;
	mov.b32 	%r156, 1065353216;
	st.global.u32 	[%rd10+8448], %r156;
	mov.b32 	%r157, 1073741824;
	st.global.u32 	[%rd11+8448], %r157;
$L__BB0_138:
	add.s64 	%rd101, %rd9, 2144;
	setp.ge.u64 	%p70, %rd101, %rd3;
	@%p70 bra 	$L__BB0_140;
	mov.b32 	%r158, 1065353216;
	st.global.u32 	[%rd10+8576], %r158;
	mov.b32 	%r159, 1073741824;
	st.global.u32 	[%rd11+8576], %r159;
$L__BB0_140:
	add.s64 	%rd102, %rd9, 2176;
	setp.ge.u64 	%p71, %rd102, %rd3;
	@%p71 bra 	$L__BB0_142;
	mov.b32 	%r160, 1065353216;
	st.global.u32 	[%rd10+8704], %r160;
	mov.b32 	%r161, 1073741824;
	st.global.u32 	[%rd11+8704], %r161;
$L__BB0_142:
	add.s64 	%rd103, %rd9, 2208;
	setp.ge.u64 	%p72, %rd103, %rd3;
	@%p72 bra 	$L__BB0_144;
	mov.b32 	%r162, 1065353216;
	st.global.u32 	[%rd10+8832], %r162;
	mov.b32 	%r163, 1073741824;
	st.global.u32 	[%rd11+8832], %r163;
$L__BB0_144:
	add.s64 	%rd104, %rd9, 2240;
	setp.ge.u64 	%p73, %rd104, %rd3;
	@%p73 bra 	$L__BB0_146;
	mov.b32 	%r164, 1065353216;
	st.global.u32 	[%rd10+8960], %r164;
	mov.b32 	%r165, 1073741824;
	st.global.u32 	[%rd11+8960], %r165;
$L__BB0_146:
	add.s64 	%rd105, %rd9, 2272;
	setp.ge.u64 	%p74, %rd105, %rd3;
	@%p74 bra 	$L__BB0_148;
	mov.b32 	%r166, 1065353216;
	st.global.u32 	[%rd10+9088], %r166;
	mov.b32 	%r167, 1073741824;
	st.global.u32 	[%rd11+9088], %r167;
$L__BB0_148:
	add.s64 	%rd106, %rd9, 2304;
	setp.ge.u64 	%p75, %rd106, %rd3;
	@%p75 bra 	$L__BB0_150;
	mov.b32 	%r168, 1065353216;
	st.global.u32 	[%rd10+9216], %r168;
	mov.b32 	%r169, 1073741824;
	st.global.u32 	[%rd11+9216], %r169;
$L__BB0_150:
	add.s64 	%rd107, %rd9, 2336;
	setp.ge.u64 	%p76, %rd107, %rd3;
	@%p76 bra 	$L__BB0_152;
	mov.b32 	%r170, 1065353216;
	st.global.u32 	[%rd10+9344], %r170;
	mov.b32 	%r171, 1073741824;
	st.global.u32 	[%rd11+9344], %r171;
$L__BB0_152:
	add.s64 	%rd108, %rd9, 2368;
	setp.ge.u64 	%p77, %rd108, %rd3;
	@%p77 bra 	$L__BB0_154;
	mov.b32 	%r172, 1065353216;
	st.global.u32 	[%rd10+9472], %r172;
	mov.b32 	%r173, 1073741824;
	st.global.u32 	[%rd11+9472], %r173;
$L__BB0_154:
	add.s64 	%rd109, %rd9, 2400;
	setp.ge.u64 	%p78, %rd109, %rd3;
	@%p78 bra 	$L__BB0_156;
	mov.b32 	%r174, 1065353216;
	st.global.u32 	[%rd10+9600], %r174;
	mov.b32 	%r175, 1073741824;
	st.global.u32 	[%rd11+9600], %r175;
$L__BB0_156:
	add.s64 	%rd110, %rd9, 2432;
	setp.ge.u64 	%p79, %rd110, %rd3;
	@%p79 bra 	$L__BB0_158;
	mov.b32 	%r176, 1065353216;
	st.global.u32 	[%rd10+9728], %r176;
	mov.b32 	%r177, 1073741824;
	st.global.u32 	[%rd11+9728], %r177;
$L__BB0_158:
	add.s64 	%rd111, %rd9, 2464;
	setp.ge.u64 	%p80, %rd111, %rd3;
	@%p80 bra 	$L__BB0_160;
	mov.b32 	%r178, 1065353216;
	st.global.u32 	[%rd10+9856], %r178;
	mov.b32 	%r179, 1073741824;
	st.global.u32 	[%rd11+9856], %r179;
$L__BB0_160:
	add.s64 	%rd112, %rd9, 2496;
	setp.ge.u64 	%p81, %rd112, %rd3;
	@%p81 bra 	$L__BB0_162;
	mov.b32 	%r180, 1065353216;
	st.global.u32 	[%rd10+9984], %r180;
	mov.b32 	%r181, 1073741824;
	st.global.u32 	[%rd11+9984], %r181;
$L__BB0_162:
	add.s64 	%rd113, %rd9, 2528;
	setp.ge.u64 	%p82, %rd113, %rd3;
	@%p82 bra 	$L__BB0_164;
	mov.b32 	%r182, 1065353216;
	st.global.u32 	[%rd10+10112], %r182;
	mov.b32 	%r183, 1073741824;
	st.global.u32 	[%rd11+10112], %r183;
$L__BB0_164:
	add.s64 	%rd114, %rd9, 2560;
	setp.ge.u64 	%p83, %rd114, %rd3;
	@%p83 bra 	$L__BB0_166;
	mov.b32 	%r184, 1065353216;
	st.global.u32 	[%rd10+10240], %r184;
	mov.b32 	%r185, 1073741824;
	st.global.u32 	[%rd11+10240], %r185;
$L__BB0_166:
	add.s64 	%rd115, %rd9, 2592;
	setp.ge.u64 	%p84, %rd115, %rd3;
	@%p84 bra 	$L__BB0_168;
	mov.b32 	%r186, 1065353216;
	st.global.u32 	[%rd10+10368], %r186;
	mov.b32 	%r187, 1073741824;
	st.global.u32 	[%rd11+10368], %r187;
$L__BB0_168:
	add.s64 	%rd116, %rd9, 2624;
	setp.ge.u64 	%p85, %rd116, %rd3;
	@%p85 bra 	$L__BB0_170;
	mov.b32 	%r188, 1065353216;
	st.global.u32 	[%rd10+10496], %r188;
	mov.b32 	%r189, 1073741824;
	st.global.u32 	[%rd11+10496], %r189;
$L__BB0_170:
	add.s64 	%rd117, %rd9, 2656;
	setp.ge.u64 	%p86, %rd117, %rd3;
	@%p86 bra 	$L__BB0_172;
	mov.b32 	%r190, 1065353216;
	st.global.u32 	[%rd10+10624], %r190;
	mov.b32 	%r191, 1073741824;
	st.global.u32 	[%rd11+10624], %r191;
$L__BB0_172:
	add.s64 	%rd118, %rd9, 2688;
	setp.ge.u64 	%p87, %rd118, %rd3;
	@%p87 bra 	$L__BB0_174;
	mov.b32 	%r192, 1065353216;
	st.global.u32 	[%rd10+10752], %r192;
	mov.b32 	%r193, 1073741824;
	st.global.u32 	[%rd11+10752], %r193;
$L__BB0_174:
	add.s64 	%rd119, %rd9, 2720;
	setp.ge.u64 	%p88, %rd119, %rd3;
	@%p88 bra 	$L__BB0_176;
	mov.b32 	%r194, 1065353216;
	st.global.u32 	[%rd10+10880], %r194;
	mov.b32 	%r195, 1073741824;
	st.global.u32 	[%rd11+10880], %r195;
$L__BB0_176:
	add.s64 	%rd120, %rd9, 2752;
	setp.ge.u64 	%p89, %rd120, %rd3;
	@%p89 bra 	$L__BB0_178;
	mov.b32 	%r196, 1065353216;
	st.global.u32 	[%rd10+11008], %r196;
	mov.b32 	%r197, 1073741824;
	st.global.u32 	[%rd11+11008], %r197;
$L__BB0_178:
	add.s64 	%rd121, %rd9, 2784;
	setp.ge.u64 	%p90, %rd121, %rd3;
	@%p90 bra 	$L__BB0_180;
	mov.b32 	%r198, 1065353216;
	st.global.u32 	[%rd10+11136], %r198;
	mov.b32 	%r199, 1073741824;
	st.global.u32 	[%rd11+11136], %r199;
$L__BB0_180:
	add.s64 	%rd122, %rd9, 2816;
	setp.ge.u64 	%p91, %rd122, %rd3;
	@%p91 bra 	$L__BB0_182;
	mov.b32 	%r200, 1065353216;
	st.global.u32 	[%rd10+11264], %r200;
	mov.b32 	%r201, 1073741824;
	st.global.u32 	[%rd11+11264], %r201;
$L__BB0_182:
	add.s64 	%rd123, %rd9, 2848;
	setp.ge.u64 	%p92, %rd123, %rd3;
	@%p92 bra 	$L__BB0_184;
	mov.b32 	%r202, 1065353216;
	st.global.u32 	[%rd10+11392], %r202;
	mov.b32 	%r203, 1073741824;
	st.global.u32 	[%rd11+11392], %r203;
$L__BB0_184:
	add.s64 	%rd124, %rd9, 2880;
	setp.ge.u64 	%p93, %rd124, %rd3;
	@%p93 bra 	$L__BB0_186;
	mov.b32 	%r204, 1065353216;
	st.global.u32 	[%rd10+11520], %r204;
	mov.b32 	%r205, 1073741824;
	st.global.u32 	[%rd11+11520], %r205;
$L__BB0_186:
	add.s64 	%rd125, %rd9, 2912;
	setp.ge.u64 	%p94, %rd125, %rd3;
	@%p94 bra 	$L__BB0_188;
	mov.b32 	%r206, 1065353216;
	st.global.u32 	[%rd10+11648], %r206;
	mov.b32 	%r207, 1073741824;
	st.global.u32 	[%rd11+11648], %r207;
$L__BB0_188:
	add.s64 	%rd126, %rd9, 2944;
	setp.ge.u64 	%p95, %rd126, %rd3;
	@%p95 bra 	$L__BB0_190;
	mov.b32 	%r208, 1065353216;
	st.global.u32 	[%rd10+11776], %r208;
	mov.b32 	%r209, 1073741824;
	st.global.u32 	[%rd11+11776], %r209;
$L__BB0_190:
	add.s64 	%rd127, %rd9, 2976;
	setp.ge.u64 	%p96, %rd127, %rd3;
	@%p96 bra 	$L__BB0_192;
	mov.b32 	%r210, 1065353216;
	st.global.u32 	[%rd10+11904], %r210;
	mov.b32 	%r211, 1073741824;
	st.global.u32 	[%rd11+11904], %r211;
$L__BB0_192:
	add.s64 	%rd128, %rd9, 3008;
	setp.ge.u64 	%p97, %rd128, %rd3;
	@%p97 bra 	$L__BB0_194;
	mov.b32 	%r212, 1065353216;
	st.global.u32 	[%rd10+12032], %r212;
	mov.b32 	%r213, 1073741824;
	st.global.u32 	[%rd11+12032], %r213;
$L__BB0_194:
	add.s64 	%rd129, %rd9, 3040;
	setp.ge.u64 	%p98, %rd129, %rd3;
	@%p98 bra 	$L__BB0_196;
	mov.b32 	%r214, 1065353216;
	st.global.u32 	[%rd10+12160], %r214;
	mov.b32 	%r215, 1073741824;
	st.global.u32 	[%rd11+12160], %r215;
$L__BB0_196:
	add.s64 	%rd130, %rd9, 3072;
	setp.ge.u64 	%p99, %rd130, %rd3;
	@%p99 bra 	$L__BB0_198;
	mov.b32 	%r216, 1065353216;
	st.global.u32 	[%rd10+12288], %r216;
	mov.b32 	%r217, 1073741824;
	st.global.u32 	[%rd11+12288], %r217;
$L__BB0_198:
	add.s64 	%rd131, %rd9, 3104;
	setp.ge.u64 	%p100, %rd131, %rd3;
	@%p100 bra 	$L__BB0_200;
	mov.b32 	%r218, 1065353216;
	st.global.u32 	[%rd10+12416], %r218;
	mov.b32 	%r219, 1073741824;
	st.global.u32 	[%rd11+12416], %r219;
$L__BB0_200:
	add.s64 	%rd132, %rd9, 3136;
	setp.ge.u64 	%p101, %rd132, %rd3;
	@%p101 bra 	$L__BB0_202;
	mov.b32 	%r220, 1065353216;
	st.global.u32 	[%rd10+12544], %r220;
	mov.b32 	%r221, 1073741824;
	st.global.u32 	[%rd11+12544], %r221;
$L__BB0_202:
	add.s64 	%rd133, %rd9, 3168;
	setp.ge.u64 	%p102, %rd133, %rd3;
	@%p102 bra 	$L__BB0_204;
	mov.b32 	%r222, 1065353216;
	st.global.u32 	[%rd10+12672], %r222;
	mov.b32 	%r223, 1073741824;
	st.global.u32 	[%rd11+12672], %r223;
$L__BB0_204:
	add.s64 	%rd134, %rd9, 3200;
	setp.ge.u64 	%p103, %rd134, %rd3;
	@%p103 bra 	$L__BB0_206;
	mov.b32 	%r224, 1065353216;
	st.global.u32 	[%rd10+12800], %r224;
	mov.b32 	%r225, 1073741824;
	st.global.u32 	[%rd11+12800], %r225;
$L__BB0_206:
	add.s64 	%rd135, %rd9, 3232;
	setp.ge.u64 	%p104, %rd135, %rd3;
	@%p104 bra 	$L__BB0_208;
	mov.b32 	%r226, 1065353216;
	st.global.u32 	[%rd10+12928], %r226;
	mov.b32 	%r227, 1073741824;
	st.global.u32 	[%rd11+12928], %r227;
$L__BB0_208:
	add.s64 	%rd136, %rd9, 3264;
	setp.ge.u64 	%p105, %rd136, %rd3;
	@%p105 bra 	$L__BB0_210;
	mov.b32 	%r228, 1065353216;
	st.global.u32 	[%rd10+13056], %r228;
	mov.b32 	%r229, 1073741824;
	st.global.u32 	[%rd11+13056], %r229;
$L__BB0_210:
	add.s64 	%rd137, %rd9, 3296;
	setp.ge.u64 	%p106, %rd137, %rd3;
	@%p106 bra 	$L__BB0_212;
	mov.b32 	%r230, 1065353216;
	st.global.u32 	[%rd10+13184], %r230;
	mov.b32 	%r231, 1073741824;
	st.global.u32 	[%rd11+13184], %r231;
$L__BB0_212:
	add.s64 	%rd138, %rd9, 3328;
	setp.ge.u64 	%p107, %rd138, %rd3;
	@%p107 bra 	$L__BB0_214;
	mov.b32 	%r232, 1065353216;
	st.global.u32 	[%rd10+13312], %r232;
	mov.b32 	%r233, 1073741824;
	st.global.u32 	[%rd11+13312], %r233;
$L__BB0_214:
	add.s64 	%rd139, %rd9, 3360;
	setp.ge.u64 	%p108, %rd139, %rd3;
	@%p108 bra 	$L__BB0_216;
	mov.b32 	%r234, 1065353216;
	st.global.u32 	[%rd10+13440], %r234;
	mov.b32 	%r235, 1073741824;
	st.global.u32 	[%rd11+13440], %r235;
$L__BB0_216:
	add.s64 	%rd140, %rd9, 3392;
	setp.ge.u64 	%p109, %rd140, %rd3;
	@%p109 bra 	$L__BB0_218;
	mov.b32 	%r236, 1065353216;
	st.global.u32 	[%rd10+13568], %r236;
	mov.b32 	%r237, 1073741824;
	st.global.u32 	[%rd11+13568], %r237;
$L__BB0_218:
	add.s64 	%rd141, %rd9, 3424;
	setp.ge.u64 	%p110, %rd141, %rd3;
	@%p110 bra 	$L__BB0_220;
	mov.b32 	%r238, 1065353216;
	st.global.u32 	[%rd10+13696], %r238;
	mov.b32 	%r239, 1073741824;
	st.global.u32 	[%rd11+13696], %r239;
$L__BB0_220:
	add.s64 	%rd142, %rd9, 3456;
	setp.ge.u64 	%p111, %rd142, %rd3;
	@%p111 bra 	$L__BB0_222;
	mov.b32 	%r240, 1065353216;
	st.global.u32 	[%rd10+13824], %r240;
	mov.b32 	%r241, 1073741824;
	st.global.u32 	[%rd11+13824], %r241;
$L__BB0_222:
	add.s64 	%rd143, %rd9, 3488;
	setp.ge.u64 	%p112, %rd143, %rd3;
	@%p112 bra 	$L__BB0_224;
	mov.b32 	%r242, 1065353216;
	st.global.u32 	[%rd10+13952], %r242;
	mov.b32 	%r243, 1073741824;
	st.global.u32 	[%rd11+13952], %r243;
$L__BB0_224:
	add.s64 	%rd144, %rd9, 3520;
	setp.ge.u64 	%p113, %rd144, %rd3;
	@%p113 bra 	$L__BB0_226;
	mov.b32 	%r244, 1065353216;
	st.global.u32 	[%rd10+14080], %r244;
	mov.b32 	%r245, 1073741824;
	st.global.u32 	[%rd11+14080], %r245;
$L__BB0_226:
	add.s64 	%rd145, %rd9, 3552;
	setp.ge.u64 	%p114, %rd145, %rd3;
	@%p114 bra 	$L__BB0_228;
	mov.b32 	%r246, 1065353216;
	st.global.u32 	[%rd10+14208], %r246;
	mov.b32 	%r247, 1073741824;
	st.global.u32 	[%rd11+14208], %r247;
$L__BB0_228:
	add.s64 	%rd146, %rd9, 3584;
	setp.ge.u64 	%p115, %rd146, %rd3;
	@%p115 bra 	$L__BB0_230;
	mov.b32 	%r248, 1065353216;
	st.global.u32 	[%rd10+14336], %r248;
	mov.b32 	%r249, 1073741824;
	st.global.u32 	[%rd11+14336], %r249;
$L__BB0_230:
	add.s64 	%rd147, %rd9, 3616;
	setp.ge.u64 	%p116, %rd147, %rd3;
	@%p116 bra 	$L__BB0_232;
	mov.b32 	%r250, 1065353216;
	st.global.u32 	[%rd10+14464], %r250;
	mov.b32 	%r251, 1073741824;
	st.global.u32 	[%rd11+14464], %r251;
$L__BB0_232:
	add.s64 	%rd148, %rd9, 3648;
	setp.ge.u64 	%p117, %rd148, %rd3;
	@%p117 bra 	$L__BB0_234;
	mov.b32 	%r252, 1065353216;
	st.global.u32 	[%rd10+14592], %r252;
	mov.b32 	%r253, 1073741824;
	st.global.u32 	[%rd11+14592], %r253;
$L__BB0_234:
	add.s64 	%rd149, %rd9, 3680;
	setp.ge.u64 	%p118, %rd149, %rd3;
	@%p118 bra 	$L__BB0_236;
	mov.b32 	%r254, 1065353216;
	st.global.u32 	[%rd10+14720], %r254;
	mov.b32 	%r255, 1073741824;
	st.global.u32 	[%rd11+14720], %r255;
$L__BB0_236:
	add.s64 	%rd150, %rd9, 3712;
	setp.ge.u64 	%p119, %rd150, %rd3;
	@%p119 bra 	$L__BB0_238;
	mov.b32 	%r256, 1065353216;
	st.global.u32 	[%rd10+14848], %r256;
	mov.b32 	%r257, 1073741824;
	st.global.u32 	[%rd11+14848], %r257;
$L__BB0_238:
	add.s64 	%rd151, %rd9, 3744;
	setp.ge.u64 	%p120, %rd151, %rd3;
	@%p120 bra 	$L__BB0_240;
	mov.b32 	%r258, 1065353216;
	st.global.u32 	[%rd10+14976], %r258;
	mov.b32 	%r259, 1073741824;
	st.global.u32 	[%rd11+14976], %r259;
$L__BB0_240:
	add.s64 	%rd152, %rd9, 3776;
	setp.ge.u64 	%p121, %rd152, %rd3;
	@%p121 bra 	$L__BB0_242;
	mov.b32 	%r260, 1065353216;
	st.global.u32 	[%rd10+15104], %r260;
	mov.b32 	%r261, 1073741824;
	st.global.u32 	[%rd11+15104], %r261;
$L__BB0_242:
	add.s64 	%rd153, %rd9, 3808;
	setp.ge.u64 	%p122, %rd153, %rd3;
	@%p122 bra 	$L__BB0_244;
	mov.b32 	%r262, 1065353216;
	st.global.u32 	[%rd10+15232], %r262;
	mov.b32 	%r263, 1073741824;
	st.global.u32 	[%rd11+15232], %r263;
$L__BB0_244:
	add.s64 	%rd154, %rd9, 3840;
	setp.ge.u64 	%p123, %rd154, %rd3;
	@%p123 bra 	$L__BB0_246;
	mov.b32 	%r264, 1065353216;
	st.global.u32 	[%rd10+15360], %r264;
	mov.b32 	%r265, 1073741824;
	st.global.u32 	[%rd11+15360], %r265;
$L__BB0_246:
	add.s64 	%rd155, %rd9, 3872;
	setp.ge.u64 	%p124, %rd155, %rd3;
	@%p124 bra 	$L__BB0_248;
	mov.b32 	%r266, 1065353216;
	st.global.u32 	[%rd10+15488], %r266;
	mov.b32 	%r267, 1073741824;
	st.global.u32 	[%rd11+15488], %r267;
$L__BB0_248:
	add.s64 	%rd156, %rd9, 3904;
	setp.ge.u64 	%p125, %rd156, %rd3;
	@%p125 bra 	$L__BB0_250;
	mov.b32 	%r268, 1065353216;
	st.global.u32 	[%rd10+15616], %r268;
	mov.b32 	%r269, 1073741824;
	st.global.u32 	[%rd11+15616], %r269;
$L__BB0_250:
	add.s64 	%rd157, %rd9, 3936;
	setp.ge.u64 	%p126, %rd157, %rd3;
	@%p126 bra 	$L__BB0_252;
	mov.b32 	%r270, 1065353216;
	st.global.u32 	[%rd10+15744], %r270;
	mov.b32 	%r271, 1073741824;
	st.global.u32 	[%rd11+15744], %r271;
$L__BB0_252:
	add.s64 	%rd158, %rd9, 3968;
	setp.ge.u64 	%p127, %rd158, %rd3;
	@%p127 bra 	$L__BB0_254;
	mov.b32 	%r272, 1065353216;
	st.global.u32 	[%rd10+15872], %r272;
	mov.b32 	%r273, 1073741824;
	st.global.u32 	[%rd11+15872], %r273;
$L__BB0_254:
	add.s64 	%rd159, %rd9, 4000;
	setp.ge.u64 	%p128, %rd159, %rd3;
	@%p128 bra 	$L__BB0_256;
	mov.b32 	%r274, 1065353216;
	st.global.u32 	[%rd10+16000], %r274;
	mov.b32 	%r275, 1073741824;
	st.global.u32 	[%rd11+16000], %r275;
$L__BB0_256:
	add.s64 	%rd160, %rd9, 4032;
	setp.ge.u64 	%p129, %rd160, %rd3;
	@%p129 bra 	$L__BB0_258;
	mov.b32 	%r276, 1065353216;
	st.global.u32 	[%rd10+16128], %r276;
	mov.b32 	%r277, 1073741824;
	st.global.u32 	[%rd11+16128], %r277;
$L__BB0_258:
	add.s64 	%rd161, %rd9, 4064;
	setp.ge.u64 	%p130, %rd161, %rd3;
	@%p130 bra 	$L__BB0_260;
	mov.b32 	%r278, 1065353216;
	st.global.u32 	[%rd10+16256], %r278;
	mov.b32 	%r279, 1073741824;
	st.global.u32 	[%rd11+16256], %r279;
$L__BB0_260:
	add.s64 	%rd162, %rd9, 4096;
	setp.ge.u64 	%p131, %rd162, %rd3;
	@%p131 bra 	$L__BB0_262;
	mov.b32 	%r280, 1065353216;
	st.global.u32 	[%rd10+16384], %r280;
	mov.b32 	%r281, 1073741824;
	st.global.u32 	[%rd11+16384], %r281;
$L__BB0_262:
	add.s64 	%rd163, %rd9, 4128;
	setp.ge.u64 	%p132, %rd163, %rd3;
	@%p132 bra 	$L__BB0_264;
	mov.b32 	%r282, 1065353216;
	st.global.u32 	[%rd10+16512], %r282;
	mov.b32 	%r283, 1073741824;
	st.global.u32 	[%rd11+16512], %r283;
$L__BB0_264:
	add.s64 	%rd164, %rd9, 4160;
	setp.ge.u64 	%p133, %rd164, %rd3;
	@%p133 bra 	$L__BB0_266;
	mov.b32 	%r284, 1065353216;
	st.global.u32 	[%rd10+16640], %r284;
	mov.b32 	%r285, 1073741824;
	st.global.u32 	[%rd11+16640], %r285;
$L__BB0_266:
	add.s64 	%rd165, %rd9, 4192;
	setp.ge.u64 	%p134, %rd165, %rd3;
	@%p134 bra 	$L__BB0_268;
	mov.b32 	%r286, 1065353216;
	st.global.u32 	[%rd10+16768], %r286;
	mov.b32 	%r287, 1073741824;
	st.global.u32 	[%rd11+16768], %r287;
$L__BB0_268:
	add.s64 	%rd166, %rd9, 4224;
	setp.ge.u64 	%p135, %rd166, %rd3;
	@%p135 bra 	$L__BB0_270;
	mov.b32 	%r288, 1065353216;
	st.global.u32 	[%rd10+16896], %r288;
	mov.b32 	%r289, 1073741824;
	st.global.u32 	[%rd11+16896], %r289;
$L__BB0_270:
	add.s64 	%rd167, %rd9, 4256;
	setp.ge.u64 	%p136, %rd167, %rd3;
	@%p136 bra 	$L__BB0_272;
	mov.b32 	%r290, 1065353216;
	st.global.u32 	[%rd10+17024], %r290;
	mov.b32 	%r291, 1073741824;
	st.global.u32 	[%rd11+17024], %r291;
$L__BB0_272:
	add.s64 	%rd168, %rd9, 4288;
	setp.ge.u64 	%p137, %rd168, %rd3;
	@%p137 bra 	$L__BB0_274;
	mov.b32 	%r292, 1065353216;
	st.global.u32 	[%rd10+17152], %r292;
	mov.b32 	%r293, 1073741824;
	st.global.u32 	[%rd11+17152], %r293;
$L__BB0_274:
	add.s64 	%rd169, %rd9, 4320;
	setp.ge.u64 	%p138, %rd169, %rd3;
	@%p138 bra 	$L__BB0_276;
	mov.b32 	%r294, 1065353216;
	st.global.u32 	[%rd10+17280], %r294;
	mov.b32 	%r295, 1073741824;
	st.global.u32 	[%rd11+17280], %r295;
$L__BB0_276:
	add.s64 	%rd170, %rd9, 4352;
	setp.ge.u64 	%p139, %rd170, %rd3;
	@%p139 bra 	$L__BB0_278;
	mov.b32 	%r296, 1065353216;
	st.global.u32 	[%rd10+17408], %r296;
	mov.b32 	%r297, 1073741824;
	st.global.u32 	[%rd11+17408], %r297;
$L__BB0_278:
	add.s64 	%rd171, %rd9, 4384;
	setp.ge.u64 	%p140, %rd171, %rd3;
	@%p140 bra 	$L__BB0_280;
	mov.b32 	%r298, 1065353216;
	st.global.u32 	[%rd10+17536], %r298;
	mov.b32 	%r299, 1073741824;
	st.global.u32 	[%rd11+17536], %r299;
$L__BB0_280:
	add.s64 	%rd172, %rd9, 4416;
	setp.ge.u64 	%p141, %rd172, %rd3;
	@%p141 bra 	$L__BB0_282;
	mov.b32 	%r300, 1065353216;
	st.global.u32 	[%rd10+17664], %r300;
	mov.b32 	%r301, 1073741824;
	st.global.u32 	[%rd11+17664], %r301;
$L__BB0_282:
	add.s64 	%rd173, %rd9, 4448;
	setp.ge.u64 	%p142, %rd173, %rd3;
	@%p142 bra 	$L__BB0_284;
	mov.b32 	%r302, 1065353216;
	st.global.u32 	[%rd10+17792], %r302;
	mov.b32 	%r303, 1073741824;
	st.global.u32 	[%rd11+17792], %r303;
$L__BB0_284:
	add.s64 	%rd174, %rd9, 4480;
	setp.ge.u64 	%p143, %rd174, %rd3;
	@%p143 bra 	$L__BB0_286;
	mov.b32 	%r304, 1065353216;
	st.global.u32 	[%rd10+17920], %r304;
	mov.b32 	%r305, 1073741824;
	st.global.u32 	[%rd11+17920], %r305;
$L__BB0_286:
	add.s64 	%rd175, %rd9, 4512;
	setp.ge.u64 	%p144, %rd175, %rd3;
	@%p144 bra 	$L__BB0_288;
	mov.b32 	%r306, 1065353216;
	st.global.u32 	[%rd10+18048], %r306;
	mov.b32 	%r307, 1073741824;
	st.global.u32 	[%rd11+18048], %r307;
$L__BB0_288:
	add.s64 	%rd176, %rd9, 4544;
	setp.ge.u64 	%p145, %rd176, %rd3;
	@%p145 bra 	$L__BB0_290;
	mov.b32 	%r308, 1065353216;
	st.global.u32 	[%rd10+18176], %r308;
	mov.b32 	%r309, 1073741824;
	st.global.u32 	[%rd11+18176], %r309;
$L__BB0_290:
	add.s64 	%rd177, %rd9, 4576;
	setp.ge.u64 	%p146, %rd177, %rd3;
	@%p146 bra 	$L__BB0_292;
	mov.b32 	%r310, 1065353216;
	st.global.u32 	[%rd10+18304], %r310;
	mov.b32 	%r311, 1073741824;
	st.global.u32 	[%rd11+18304], %r311;
$L__BB0_292:
	add.s64 	%rd178, %rd9, 4608;
	setp.ge.u64 	%p147, %rd178, %rd3;
	@%p147 bra 	$L__BB0_294;
	mov.b32 	%r312, 1065353216;
	st.global.u32 	[%rd10+18432], %r312;
	mov.b32 	%r313, 1073741824;
	st.global.u32 	[%rd11+18432], %r313;
$L__BB0_294:
	add.s64 	%rd179, %rd9, 4640;
	setp.ge.u64 	%p148, %rd179, %rd3;
	@%p148 bra 	$L__BB0_296;
	mov.b32 	%r314, 1065353216;
	st.global.u32 	[%rd10+18560], %r314;
	mov.b32 	%r315, 1073741824;
	st.global.u32 	[%rd11+18560], %r315;
$L__BB0_296:
	add.s64 	%rd180, %rd9, 4672;
	setp.ge.u64 	%p149, %rd180, %rd3;
	@%p149 bra 	$L__BB0_298;
	mov.b32 	%r316, 1065353216;
	st.global.u32 	[%rd10+18688], %r316;
	mov.b32 	%r317, 1073741824;
	st.global.u32 	[%rd11+18688], %r317;
$L__BB0_298:
	add.s64 	%rd181, %rd9, 4704;
	setp.ge.u64 	%p150, %rd181, %rd3;
	@%p150 bra 	$L__BB0_300;
	mov.b32 	%r318, 1065353216;
	st.global.u32 	[%rd10+18816], %r318;
	mov.b32 	%r319, 1073741824;
	st.global.u32 	[%rd11+18816], %r319;
$L__BB0_300:
	add.s64 	%rd182, %rd9, 4736;
	setp.ge.u64 	%p151, %rd182, %rd3;
	@%p151 bra 	$L__BB0_302;
	mov.b32 	%r320, 1065353216;
	st.global.u32 	[%rd10+18944], %r320;
	mov.b32 	%r321, 1073741824;
	st.global.u32 	[%rd11+18944], %r321;
$L__BB0_302:
	add.s64 	%rd183, %rd9, 4768;
	setp.ge.u64 	%p152, %rd183, %rd3;
	@%p152 bra 	$L__BB0_304;
	mov.b32 	%r322, 1065353216;
	st.global.u32 	[%rd10+19072], %r322;
	mov.b32 	%r323, 1073741824;
	st.global.u32 	[%rd11+19072], %r323;
$L__BB0_304:
	add.s64 	%rd184, %rd9, 4800;
	setp.ge.u64 	%p153, %rd184, %rd3;
	@%p153 bra 	$L__BB0_306;
	mov.b32 	%r324, 1065353216;
	st.global.u32 	[%rd10+19200], %r324;
	mov.b32 	%r325, 1073741824;
	st.global.u32 	[%rd11+19200], %r325;
$L__BB0_306:
	add.s64 	%rd185, %rd9, 4832;
	setp.ge.u64 	%p154, %rd185, %rd3;
	@%p154 bra 	$L__BB0_308;
	mov.b32 	%r326, 1065353216;
	st.global.u32 	[%rd10+19328], %r326;
	mov.b32 	%r327, 1073741824;
	st.global.u32 	[%rd11+19328], %r327;
$L__BB0_308:
	add.s64 	%rd186, %rd9, 4864;
	setp.ge.u64 	%p155, %rd186, %rd3;
	@%p155 bra 	$L__BB0_310;
	mov.b32 	%r328, 1065353216;
	st.global.u32 	[%rd10+19456], %r328;
	mov.b32 	%r329, 1073741824;
	st.global.u32 	[%rd11+19456], %r329;
$L__BB0_310:
	add.s64 	%rd187, %rd9, 4896;
	setp.ge.u64 	%p156, %rd187, %rd3;
	@%p156 bra 	$L__BB0_312;
	mov.b32 	%r330, 1065353216;
	st.global.u32 	[%rd10+19584], %r330;
	mov.b32 	%r331, 1073741824;
	st.global.u32 	[%rd11+19584], %r331;
$L__BB0_312:
	add.s64 	%rd188, %rd9, 4928;
	setp.ge.u64 	%p157, %rd188, %rd3;
	@%p157 bra 	$L__BB0_314;
	mov.b32 	%r332, 1065353216;
	st.global.u32 	[%rd10+19712], %r332;
	mov.b32 	%r333, 1073741824;
	st.global.u32 	[%rd11+19712], %r333;
$L__BB0_314:
	add.s64 	%rd189, %rd9, 4960;
	setp.ge.u64 	%p158, %rd189, %rd3;
	@%p158 bra 	$L__BB0_316;
	mov.b32 	%r334, 1065353216;
	st.global.u32 	[%rd10+19840], %r334;
	mov.b32 	%r335, 1073741824;
	st.global.u32 	[%rd11+19840], %r335;
$L__BB0_316:
	add.s64 	%rd190, %rd9, 4992;
	setp.ge.u64 	%p159, %rd190, %rd3;
	@%p159 bra 	$L__BB0_318;
	mov.b32 	%r336, 1065353216;
	st.global.u32 	[%rd10+19968], %r336;
	mov.b32 	%r337, 1073741824;
	st.global.u32 	[%rd11+19968], %r337;
$L__BB0_318:
	add.s64 	%rd191, %rd9, 5024;
	setp.ge.u64 	%p160, %rd191, %rd3;
	@%p160 bra 	$L__BB0_320;
	mov.b32 	%r338, 1065353216;
	st.global.u32 	[%rd10+20096], %r338;
	mov.b32 	%r339, 1073741824;
	st.global.u32 	[%rd11+20096], %r339;
$L__BB0_320:
	add.s64 	%rd192, %rd9, 5056;
	setp.ge.u64 	%p161, %rd192, %rd3;
	@%p161 bra 	$L__BB0_322;
	mov.b32 	%r340, 1065353216;
	st.global.u32 	[%rd10+20224], %r340;
	mov.b32 	%r341, 1073741824;
	st.global.u32 	[%rd11+20224], %r341;
$L__BB0_322:
	add.s64 	%rd193, %rd9, 5088;
	setp.ge.u64 	%p162, %rd193, %rd3;
	@%p162 bra 	$L__BB0_324;
	mov.b32 	%r342, 1065353216;
	st.global.u32 	[%rd10+20352], %r342;
	mov.b32 	%r343, 1073741824;
	st.global.u32 	[%rd11+20352], %r343;
$L__BB0_324:
	add.s64 	%rd194, %rd9, 5120;
	setp.ge.u64 	%p163, %rd194, %rd3;
	@%p163 bra 	$L__BB0_326;
	mov.b32 	%r344, 1065353216;
	st.global.u32 	[%rd10+20480], %r344;
	mov.b32 	%r345, 1073741824;
	st.global.u32 	[%rd11+20480], %r345;
$L__BB0_326:
	add.s64 	%rd195, %rd9, 5152;
	setp.ge.u64 	%p164, %rd195, %rd3;
	@%p164 bra 	$L__BB0_328;
	mov.b32 	%r346, 1065353216;
	st.global.u32 	[%rd10+20608], %r346;
	mov.b32 	%r347, 1073741824;
	st.global.u32 	[%rd11+20608], %r347;
$L__BB0_328:
	add.s64 	%rd196, %rd9, 5184;
	setp.ge.u64 	%p165, %rd196, %rd3;
	@%p165 bra 	$L__BB0_330;
	mov.b32 	%r348, 1065353216;
	st.global.u32 	[%rd10+20736], %r348;
	mov.b32 	%r349, 1073741824;
	st.global.u32 	[%rd11+20736], %r349;
$L__BB0_330:
	add.s64 	%rd197, %rd9, 5216;
	setp.ge.u64 	%p166, %rd197, %rd3;
	@%p166 bra 	$L__BB0_332;
	mov.b32 	%r350, 1065353216;
	st.global.u32 	[%rd10+20864], %r350;
	mov.b32 	%r351, 1073741824;
	st.global.u32 	[%rd11+20864], %r351;
$L__BB0_332:
	add.s64 	%rd198, %rd9, 5248;
	setp.ge.u64 	%p167, %rd198, %rd3;
	@%p167 bra 	$L__BB0_334;
	mov.b32 	%r352, 1065353216;
	st.global.u32 	[%rd10+20992], %r352;
	mov.b32 	%r353, 1073741824;
	st.global.u32 	[%rd11+20992], %r353;
$L__BB0_334:
	add.s64 	%rd199, %rd9, 5280;
	setp.ge.u64 	%p168, %rd199, %rd3;
	@%p168 bra 	$L__BB0_336;
	mov.b32 	%r354, 1065353216;
	st.global.u32 	[%rd10+21120], %r354;
	mov.b32 	%r355, 1073741824;
	st.global.u32 	[%rd11+21120], %r355;
$L__BB0_336:
	add.s64 	%rd200, %rd9, 5312;
	setp.ge.u64 	%p169, %rd200, %rd3;
	@%p169 bra 	$L__BB0_338;
	mov.b32 	%r356, 1065353216;
	st.global.u32 	[%rd10+21248], %r356;
	mov.b32 	%r357, 1073741824;
	st.global.u32 	[%rd11+21248], %r357;
$L__BB0_338:
	add.s64 	%rd201, %rd9, 5344;
	setp.ge.u64 	%p170, %rd201, %rd3;
	@%p170 bra 	$L__BB0_340;
	mov.b32 	%r358, 1065353216;
	st.global.u32 	[%rd10+21376], %r358;
	mov.b32 	%r359, 1073741824;
	st.global.u32 	[%rd11+21376], %r359;
$L__BB0_340:
	add.s64 	%rd202, %rd9, 5376;
	setp.ge.u64 	%p171, %rd202, %rd3;
	@%p171 bra 	$L__BB0_342;
	mov.b32 	%r360, 1065353216;
	st.global.u32 	[%rd10+21504], %r360;
	mov.b32 	%r361, 1073741824;
	st.global.u32 	[%rd11+21504], %r361;
$L__BB0_342:
	add.s64 	%rd203, %rd9, 5408;
	setp.ge.u64 	%p172, %rd203, %rd3;
	@%p172 bra 	$L__BB0_344;
	mov.b32 	%r362, 1065353216;
	st.global.u32 	[%rd10+21632], %r362;
	mov.b32 	%r363, 1073741824;
	st.global.u32 	[%rd11+21632], %r363;
$L__BB0_344:
	add.s64 	%rd204, %rd9, 5440;
	setp.ge.u64 	%p173, %rd204, %rd3;
	@%p173 bra 	$L__BB0_346;
	mov.b32 	%r364, 1065353216;
	st.global.u32 	[%rd10+21760], %r364;
	mov.b32 	%r365, 1073741824;
	st.global.u32 	[%rd11+21760], %r365;
$L__BB0_346:
	add.s64 	%rd205, %rd9, 5472;
	setp.ge.u64 	%p174, %rd205, %rd3;
	@%p174 bra 	$L__BB0_348;
	mov.b32 	%r366, 1065353216;
	st.global.u32 	[%rd10+21888], %r366;
	mov.b32 	%r367, 1073741824;
	st.global.u32 	[%rd11+21888], %r367;
$L__BB0_348:
	add.s64 	%rd206, %rd9, 5504;
	setp.ge.u64 	%p175, %rd206, %rd3;
	@%p175 bra 	$L__BB0_350;
	mov.b32 	%r368, 1065353216;
	st.global.u32 	[%rd10+22016], %r368;
	mov.b32 	%r369, 1073741824;
	st.global.u32 	[%rd11+22016], %r369;
$L__BB0_350:
	add.s64 	%rd207, %rd9, 5536;
	setp.ge.u64 	%p176, %rd207, %rd3;
	@%p176 bra 	$L__BB0_352;
	mov.b32 	%r370, 1065353216;
	st.global.u32 	[%rd10+22144], %r370;
	mov.b32 	%r371, 1073741824;
	st.global.u32 	[%rd11+22144], %r371;
$L__BB0_352:
	add.s64 	%rd208, %rd9, 5568;
	setp.ge.u64 	%p177, %rd208, %rd3;
	@%p177 bra 	$L__BB0_354;
	mov.b32 	%r372, 1065353216;
	st.global.u32 	[%rd10+22272], %r372;
	mov.b32 	%r373, 1073741824;
	st.global.u32 	[%rd11+22272], %r373;
$L__BB0_354:
	add.s64 	%rd209, %rd9, 5600;
	setp.ge.u64 	%p178, %rd209, %rd3;
	@%p178 bra 	$L__BB0_356;
	mov.b32 	%r374, 1065353216;
	st.global.u32 	[%rd10+22400], %r374;
	mov.b32 	%r375, 1073741824;
	st.global.u32 	[%rd11+22400], %r375;
$L__BB0_356:
	add.s64 	%rd210, %rd9, 5632;
	setp.ge.u64 	%p179, %rd210, %rd3;
	@%p179 bra 	$L__BB0_358;
	mov.b32 	%r376, 1065353216;
	st.global.u32 	[%rd10+22528], %r376;
	mov.b32 	%r377, 1073741824;
	st.global.u32 	[%rd11+22528], %r377;
$L__BB0_358:
	add.s64 	%rd211, %rd9, 5664;
	setp.ge.u64 	%p180, %rd211, %rd3;
	@%p180 bra 	$L__BB0_360;
	mov.b32 	%r378, 1065353216;
	st.global.u32 	[%rd10+22656], %r378;
	mov.b32 	%r379, 1073741824;
	st.global.u32 	[%rd11+22656], %r379;
$L__BB0_360:
	add.s64 	%rd212, %rd9, 5696;
	setp.ge.u64 	%p181, %rd212, %rd3;
	@%p181 bra 	$L__BB0_362;
	mov.b32 	%r380, 1065353216;
	st.global.u32 	[%rd10+22784], %r380;
	mov.b32 	%r381, 1073741824;
	st.global.u32 	[%rd11+22784], %r381;
$L__BB0_362:
	add.s64 	%rd213, %rd9, 5728;
	setp.ge.u64 	%p182, %rd213, %rd3;
	@%p182 bra 	$L__BB0_364;
	mov.b32 	%r382, 1065353216;
	st.global.u32 	[%rd10+22912], %r382;
	mov.b32 	%r383, 1073741824;
	st.global.u32 	[%rd11+22912], %r383;
$L__BB0_364:
	add.s64 	%rd214, %rd9, 5760;
	setp.ge.u64 	%p183, %rd214, %rd3;
	@%p183 bra 	$L__BB0_366;
	mov.b32 	%r384, 1065353216;
	st.global.u32 	[%rd10+23040], %r384;
	mov.b32 	%r385, 1073741824;
	st.global.u32 	[%rd11+23040], %r385;
$L__BB0_366:
	add.s64 	%rd215, %rd9, 5792;
	setp.ge.u64 	%p184, %rd215, %rd3;
	@%p184 bra 	$L__BB0_368;
	mov.b32 	%r386, 1065353216;
	st.global.u32 	[%rd10+23168], %r386;
	mov.b32 	%r387, 1073741824;
	st.global.u32 	[%rd11+23168], %r387;
$L__BB0_368:
	add.s64 	%rd216, %rd9, 5824;
	setp.ge.u64 	%p185, %rd216, %rd3;
	@%p185 bra 	$L__BB0_370;
	mov.b32 	%r388, 1065353216;
	st.global.u32 	[%rd10+23296], %r388;
	mov.b32 	%r389, 1073741824;
	st.global.u32 	[%rd11+23296], %r389;
$L__BB0_370:
	add.s64 	%rd217, %rd9, 5856;
	setp.ge.u64 	%p186, %rd217, %rd3;
	@%p186 bra 	$L__BB0_372;
	mov.b32 	%r390, 1065353216;
	st.global.u32 	[%rd10+23424], %r390;
	mov.b32 	%r391, 1073741824;
	st.global.u32 	[%rd11+23424], %r391;
$L__BB0_372:
	add.s64 	%rd218, %rd9, 5888;
	setp.ge.u64 	%p187, %rd218, %rd3;
	@%p187 bra 	$L__BB0_374;
	mov.b32 	%r392, 1065353216;
	st.global.u32 	[%rd10+23552], %r392;
	mov.b32 	%r393, 1073741824;
	st.global.u32 	[%rd11+23552], %r393;
$L__BB0_374:
	add.s64 	%rd219, %rd9, 5920;
	setp.ge.u64 	%p188, %rd219, %rd3;
	@%p188 bra 	$L__BB0_376;
	mov.b32 	%r394, 1065353216;
	st.global.u32 	[%rd10+23680], %r394;
	mov.b32 	%r395, 1073741824;
	st.global.u32 	[%rd11+23680], %r395;
$L__BB0_376:
	add.s64 	%rd220, %rd9, 5952;
	setp.ge.u64 	%p189, %rd220, %rd3;
	@%p189 bra 	$L__BB0_378;
	mov.b32 	%r396, 1065353216;
	st.global.u32 	[%rd10+23808], %r396;
	mov.b32 	%r397, 1073741824;
	st.global.u32 	[%rd11+23808], %r397;
$L__BB0_378:
	add.s64 	%rd221, %rd9, 5984;
	setp.ge.u64 	%p190, %rd221, %rd3;
	@%p190 bra 	$L__BB0_380;
	mov.b32 	%r398, 1065353216;
	st.global.u32 	[%rd10+23936], %r398;
	mov.b32 	%r399, 1073741824;
	st.global.u32 	[%rd11+23936], %r399;
$L__BB0_380:
	add.s64 	%rd222, %rd9, 6016;
	setp.ge.u64 	%p191, %rd222, %rd3;
	@%p191 bra 	$L__BB0_382;
	mov.b32 	%r400, 1065353216;
	st.global.u32 	[%rd10+24064], %r400;
	mov.b32 	%r401, 1073741824;
	st.global.u32 	[%rd11+24064], %r401;
$L__BB0_382:
	add.s64 	%rd223, %rd9, 6048;
	setp.ge.u64 	%p192, %rd223, %rd3;
	@%p192 bra 	$L__BB0_384;
	mov.b32 	%r402, 1065353216;
	st.global.u32 	[%rd10+24192], %r402;
	mov.b32 	%r403, 1073741824;
	st.global.u32 	[%rd11+24192], %r403;
$L__BB0_384:
	add.s64 	%rd224, %rd9, 6080;
	setp.ge.u64 	%p193, %rd224, %rd3;
	@%p193 bra 	$L__BB0_386;
	mov.b32 	%r404, 1065353216;
	st.global.u32 	[%rd10+24320], %r404;
	mov.b32 	%r405, 1073741824;
	st.global.u32 	[%rd11+24320], %r405;
$L__BB0_386:
	add.s64 	%rd225, %rd9, 6112;
	setp.ge.u64 	%p194, %rd225, %rd3;
	@%p194 bra 	$L__BB0_388;
	mov.b32 	%r406, 1065353216;
	st.global.u32 	[%rd10+24448], %r406;
	mov.b32 	%r407, 1073741824;
	st.global.u32 	[%rd11+24448], %r407;
$L__BB0_388:
	add.s64 	%rd226, %rd9, 6144;
	setp.ge.u64 	%p195, %rd226, %rd3;
	@%p195 bra 	$L__BB0_390;
	mov.b32 	%r408, 1065353216;
	st.global.u32 	[%rd10+24576], %r408;
	mov.b32 	%r409, 1073741824;
	st.global.u32 	[%rd11+24576], %r409;
$L__BB0_390:
	add.s64 	%rd227, %rd9, 6176;
	setp.ge.u64 	%p196, %rd227, %rd3;
	@%p196 bra 	$L__BB0_392;
	mov.b32 	%r410, 1065353216;
	st.global.u32 	[%rd10+24704], %r410;
	mov.b32 	%r411, 1073741824;
	st.global.u32 	[%rd11+24704], %r411;
$L__BB0_392:
	add.s64 	%rd228, %rd9, 6208;
	setp.ge.u64 	%p197, %rd228, %rd3;
	@%p197 bra 	$L__BB0_394;
	mov.b32 	%r412, 1065353216;
	st.global.u32 	[%rd10+24832], %r412;
	mov.b32 	%r413, 1073741824;
	st.global.u32 	[%rd11+24832], %r413;
$L__BB0_394:
	add.s64 	%rd229, %rd9, 6240;
	setp.ge.u64 	%p198, %rd229, %rd3;
	@%p198 bra 	$L__BB0_396;
	mov.b32 	%r414, 1065353216;
	st.global.u32 	[%rd10+24960], %r414;
	mov.b32 	%r415, 1073741824;
	st.global.u32 	[%rd11+24960], %r415;
$L__BB0_396:
	add.s64 	%rd230, %rd9, 6272;
	setp.ge.u64 	%p199, %rd230, %rd3;
	@%p199 bra 	$L__BB0_398;
	mov.b32 	%r416, 1065353216;
	st.global.u32 	[%rd10+25088], %r416;
	mov.b32 	%r417, 1073741824;
	st.global.u32 	[%rd11+25088], %r417;
$L__BB0_398:
	add.s64 	%rd231, %rd9, 6304;
	setp.ge.u64 	%p200, %rd231, %rd3;
	@%p200 bra 	$L__BB0_400;
	mov.b32 	%r418, 1065353216;
	st.global.u32 	[%rd10+25216], %r418;
	mov.b32 	%r419, 1073741824;
	st.global.u32 	[%rd11+25216], %r419;
$L__BB0_400:
	add.s64 	%rd232, %rd9, 6336;
	setp.ge.u64 	%p201, %rd232, %rd3;
	@%p201 bra 	$L__BB0_402;
	mov.b32 	%r420, 1065353216;
	st.global.u32 	[%rd10+25344], %r420;
	mov.b32 	%r421, 1073741824;
	st.global.u32 	[%rd11+25344], %r421;
$L__BB0_402:
	add.s64 	%rd233, %rd9, 6368;
	setp.ge.u64 	%p202, %rd233, %rd3;
	@%p202 bra 	$L__BB0_404;
	mov.b32 	%r422, 1065353216;
	st.global.u32 	[%rd10+25472], %r422;
	mov.b32 	%r423, 1073741824;
	st.global.u32 	[%rd11+25472], %r423;
$L__BB0_404:
	add.s64 	%rd234, %rd9, 6400;
	setp.ge.u64 	%p203, %rd234, %rd3;
	@%p203 bra 	$L__BB0_406;
	mov.b32 	%r424, 1065353216;
	st.global.u32 	[%rd10+25600], %r424;
	mov.b32 	%r425, 1073741824;
	st.global.u32 	[%rd11+25600], %r425;
$L__BB0_406:
	add.s64 	%rd235, %rd9, 6432;
	setp.ge.u64 	%p204, %rd235, %rd3;
	@%p204 bra 	$L__BB0_408;
	mov.b32 	%r426, 1065353216;
	st.global.u32 	[%rd10+25728], %r426;
	mov.b32 	%r427, 1073741824;
	st.global.u32 	[%rd11+25728], %r427;
$L__BB0_408:
	add.s64 	%rd236, %rd9, 6464;
	setp.ge.u64 	%p205, %rd236, %rd3;
	@%p205 bra 	$L__BB0_410;
	mov.b32 	%r428, 1065353216;
	st.global.u32 	[%rd10+25856], %r428;
	mov.b32 	%r429, 1073741824;
	st.global.u32 	[%rd11+25856], %r429;
$L__BB0_410:
	add.s64 	%rd237, %rd9, 6496;
	setp.ge.u64 	%p206, %rd237, %rd3;
	@%p206 bra 	$L__BB0_412;
	mov.b32 	%r430, 1065353216;
	st.global.u32 	[%rd10+25984], %r430;
	mov.b32 	%r431, 1073741824;
	st.global.u32 	[%rd11+25984], %r431;
$L__BB0_412:
	add.s64 	%rd238, %rd9, 6528;
	setp.ge.u64 	%p207, %rd238, %rd3;
	@%p207 bra 	$L__BB0_414;
	mov.b32 	%r432, 1065353216;
	st.global.u32 	[%rd10+26112], %r432;
	mov.b32 	%r433, 1073741824;
	st.global.u32 	[%rd11+26112], %r433;
$L__BB0_414:
	add.s64 	%rd239, %rd9, 6560;
	setp.ge.u64 	%p208, %rd239, %rd3;
	@%p208 bra 	$L__BB0_416;
	mov.b32 	%r434, 1065353216;
	st.global.u32 	[%rd10+26240], %r434;
	mov.b32 	%r435, 1073741824;
	st.global.u32 	[%rd11+26240], %r435;
$L__BB0_416:
	add.s64 	%rd240, %rd9, 6592;
	setp.ge.u64 	%p209, %rd240, %rd3;
	@%p209 bra 	$L__BB0_418;
	mov.b32 	%r436, 1065353216;
	st.global.u32 	[%rd10+26368], %r436;
	mov.b32 	%r437, 1073741824;
	st.global.u32 	[%rd11+26368], %r437;
$L__BB0_418:
	add.s64 	%rd241, %rd9, 6624;
	setp.ge.u64 	%p210, %rd241, %rd3;
	@%p210 bra 	$L__BB0_420;
	mov.b32 	%r438, 1065353216;
	st.global.u32 	[%rd10+26496], %r438;
	mov.b32 	%r439, 1073741824;
	st.global.u32 	[%rd11+26496], %r439;
$L__BB0_420:
	add.s64 	%rd242, %rd9, 6656;
	setp.ge.u64 	%p211, %rd242, %rd3;
	@%p211 bra 	$L__BB0_422;
	mov.b32 	%r440, 1065353216;
	st.global.u32 	[%rd10+26624], %r440;
	mov.b32 	%r441, 1073741824;
	st.global.u32 	[%rd11+26624], %r441;
$L__BB0_422:
	add.s64 	%rd243, %rd9, 6688;
	setp.ge.u64 	%p212, %rd243, %rd3;
	@%p212 bra 	$L__BB0_424;
	mov.b32 	%r442, 1065353216;
	st.global.u32 	[%rd10+26752], %r442;
	mov.b32 	%r443, 1073741824;
	st.global.u32 	[%rd11+26752], %r443;
$L__BB0_424:
	add.s64 	%rd244, %rd9, 6720;
	setp.ge.u64 	%p213, %rd244, %rd3;
	@%p213 bra 	$L__BB0_426;
	mov.b32 	%r444, 1065353216;
	st.global.u32 	[%rd10+26880], %r444;
	mov.b32 	%r445, 1073741824;
	st.global.u32 	[%rd11+26880], %r445;
$L__BB0_426:
	add.s64 	%rd245, %rd9, 6752;
	setp.ge.u64 	%p214, %rd245, %rd3;
	@%p214 bra 	$L__BB0_428;
	mov.b32 	%r446, 1065353216;
	st.global.u32 	[%rd10+27008], %r446;
	mov.b32 	%r447, 1073741824;
	st.global.u32 	[%rd11+27008], %r447;
$L__BB0_428:
	add.s64 	%rd246, %rd9, 6784;
	setp.ge.u64 	%p215, %rd246, %rd3;
	@%p215 bra 	$L__BB0_430;
	mov.b32 	%r448, 1065353216;
	st.global.u32 	[%rd10+27136], %r448;
	mov.b32 	%r449, 1073741824;
	st.global.u32 	[%rd11+27136], %r449;
$L__BB0_430:
	add.s64 	%rd247, %rd9, 6816;
	setp.ge.u64 	%p216, %rd247, %rd3;
	@%p216 bra 	$L__BB0_432;
	mov.b32 	%r450, 1065353216;
	st.global.u32 	[%rd10+27264], %r450;
	mov.b32 	%r451, 1073741824;
	st.global.u32 	[%rd11+27264], %r451;
$L__BB0_432:
	add.s64 	%rd248, %rd9, 6848;
	setp.ge.u64 	%p217, %rd248, %rd3;
	@%p217 bra 	$L__BB0_434;
	mov.b32 	%r452, 1065353216;
	st.global.u32 	[%rd10+27392], %r452;
	mov.b32 	%r453, 1073741824;
	st.global.u32 	[%rd11+27392], %r453;
$L__BB0_434:
	add.s64 	%rd249, %rd9, 6880;
	setp.ge.u64 	%p218, %rd249, %rd3;
	@%p218 bra 	$L__BB0_436;
	mov.b32 	%r454, 1065353216;
	st.global.u32 	[%rd10+27520], %r454;
	mov.b32 	%r455, 1073741824;
	st.global.u32 	[%rd11+27520], %r455;
$L__BB0_436:
	add.s64 	%rd250, %rd9, 6912;
	setp.ge.u64 	%p219, %rd250, %rd3;
	@%p219 bra 	$L__BB0_438;
	mov.b32 	%r456, 1065353216;
	st.global.u32 	[%rd10+27648], %r456;
	mov.b32 	%r457, 1073741824;
	st.global.u32 	[%rd11+27648], %r457;
$L__BB0_438:
	add.s64 	%rd251, %rd9, 6944;
	setp.ge.u64 	%p220, %rd251, %rd3;
	@%p220 bra 	$L__BB0_440;
	mov.b32 	%r458, 1065353216;
	st.global.u32 	[%rd10+27776], %r458;
	mov.b32 	%r459, 1073741824;
	st.global.u32 	[%rd11+27776], %r459;
$L__BB0_440:
	add.s64 	%rd252, %rd9, 6976;
	setp.ge.u64 	%p221, %rd252, %rd3;
	@%p221 bra 	$L__BB0_442;
	mov.b32 	%r460, 1065353216;
	st.global.u32 	[%rd10+27904], %r460;
	mov.b32 	%r461, 1073741824;
	st.global.u32 	[%rd11+27904], %r461;
$L__BB0_442:
	add.s64 	%rd253, %rd9, 7008;
	setp.ge.u64 	%p222, %rd253, %rd3;
	@%p222 bra 	$L__BB0_444;
	mov.b32 	%r462, 1065353216;
	st.global.u32 	[%rd10+28032], %r462;
	mov.b32 	%r463, 1073741824;
	st.global.u32 	[%rd11+28032], %r463;
$L__BB0_444:
	add.s64 	%rd254, %rd9, 7040;
	setp.ge.u64 	%p223, %rd254, %rd3;
	@%p223 bra 	$L__BB0_446;
	mov.b32 	%r464, 1065353216;
	st.global.u32 	[%rd10+28160], %r464;
	mov.b32 	%r465, 1073741824;
	st.global.u32 	[%rd11+28160], %r465;
$L__BB0_446:
	add.s64 	%rd255, %rd9, 7072;
	setp.ge.u64 	%p224, %rd255, %rd3;
	@%p224 bra 	$L__BB0_448;
	mov.b32 	%r466, 1065353216;
	st.global.u32 	[%rd10+28288], %r466;
	mov.b32 	%r467, 1073741824;
	st.global.u32 	[%rd11+28288], %r467;
$L__BB0_448:
	add.s64 	%rd256, %rd9, 7104;
	setp.ge.u64 	%p225, %rd256, %rd3;
	@%p225 bra 	$L__BB0_450;
	mov.b32 	%r468, 1065353216;
	st.global.u32 	[%rd10+28416], %r468;
	mov.b32 	%r469, 1073741824;
	st.global.u32 	[%rd11+28416], %r469;
$L__BB0_450:
	add.s64 	%rd257, %rd9, 7136;
	setp.ge.u64 	%p226, %rd257, %rd3;
	@%p226 bra 	$L__BB0_452;
	mov.b32 	%r470, 1065353216;
	st.global.u32 	[%rd10+28544], %r470;
	mov.b32 	%r471, 1073741824;
	st.global.u32 	[%rd11+28544], %r471;
$L__BB0_452:
	add.s64 	%rd258, %rd9, 7168;
	setp.ge.u64 	%p227, %rd258, %rd3;
	@%p227 bra 	$L__BB0_454;
	mov.b32 	%r472, 1065353216;
	st.global.u32 	[%rd10+28672], %r472;
	mov.b32 	%r473, 1073741824;
	st.global.u32 	[%rd11+28672], %r473;
$L__BB0_454:
	add.s64 	%rd259, %rd9, 7200;
	setp.ge.u64 	%p228, %rd259, %rd3;
	@%p228 bra 	$L__BB0_456;
	mov.b32 	%r474, 1065353216;
	st.global.u32 	[%rd10+28800], %r474;
	mov.b32 	%r475, 1073741824;
	st.global.u32 	[%rd11+28800], %r475;
$L__BB0_456:
	add.s64 	%rd260, %rd9, 7232;
	setp.ge.u64 	%p229, %rd260, %rd3;
	@%p229 bra 	$L__BB0_458;
	mov.b32 	%r476, 1065353216;
	st.global.u32 	[%rd10+28928], %r476;
	mov.b32 	%r477, 1073741824;
	st.global.u32 	[%rd11+28928], %r477;
$L__BB0_458:
	add.s64 	%rd261, %rd9, 7264;
	setp.ge.u64 	%p230, %rd261, %rd3;
	@%p230 bra 	$L__BB0_460;
	mov.b32 	%r478, 1065353216;
	st.global.u32 	[%rd10+29056], %r478;
	mov.b32 	%r479, 1073741824;
	st.global.u32 	[%rd11+29056], %r479;
$L__BB0_460:
	add.s64 	%rd262, %rd9, 7296;
	setp.ge.u64 	%p231, %rd262, %rd3;
	@%p231 bra 	$L__BB0_462;
	mov.b32 	%r480, 1065353216;
	st.global.u32 	[%rd10+29184], %r480;
	mov.b32 	%r481, 1073741824;
	st.global.u32 	[%rd11+29184], %r481;
$L__BB0_462:
	add.s64 	%rd263, %rd9, 7328;
	setp.ge.u64 	%p232, %rd263, %rd3;
	@%p232 bra 	$L__BB0_464;
	mov.b32 	%r482, 1065353216;
	st.global.u32 	[%rd10+29312], %r482;
	mov.b32 	%r483, 1073741824;
	st.global.u32 	[%rd11+29312], %r483;
$L__BB0_464:
	add.s64 	%rd264, %rd9, 7360;
	setp.ge.u64 	%p233, %rd264, %rd3;
	@%p233 bra 	$L__BB0_466;
	mov.b32 	%r484, 1065353216;
	st.global.u32 	[%rd10+29440], %r484;
	mov.b32 	%r485, 1073741824;
	st.global.u32 	[%rd11+29440], %r485;
$L__BB0_466:
	add.s64 	%rd265, %rd9, 7392;
	setp.ge.u64 	%p234, %rd265, %rd3;
	@%p234 bra 	$L__BB0_468;
	mov.b32 	%r486, 1065353216;
	st.global.u32 	[%rd10+29568], %r486;
	mov.b32 	%r487, 1073741824;
	st.global.u32 	[%rd11+29568], %r487;
$L__BB0_468:
	add.s64 	%rd266, %rd9, 7424;
	setp.ge.u64 	%p235, %rd266, %rd3;
	@%p235 bra 	$L__BB0_470;
	mov.b32 	%r488, 1065353216;
	st.global.u32 	[%rd10+29696], %r488;
	mov.b32 	%r489, 1073741824;
	st.global.u32 	[%rd11+29696], %r489;
$L__BB0_470:
	add.s64 	%rd267, %rd9, 7456;
	setp.ge.u64 	%p236, %rd267, %rd3;
	@%p236 bra 	$L__BB0_472;
	mov.b32 	%r490, 1065353216;
	st.global.u32 	[%rd10+29824], %r490;
	mov.b32 	%r491, 1073741824;
	st.global.u32 	[%rd11+29824], %r491;
$L__BB0_472:
	add.s64 	%rd268, %rd9, 7488;
	setp.ge.u64 	%p237, %rd268, %rd3;
	@%p237 bra 	$L__BB0_474;
	mov.b32 	%r492, 1065353216;
	st.global.u32 	[%rd10+29952], %r492;
	mov.b32 	%r493, 1073741824;
	st.global.u32 	[%rd11+29952], %r493;
$L__BB0_474:
	add.s64 	%rd269, %rd9, 7520;
	setp.ge.u64 	%p238, %rd269, %rd3;
	@%p238 bra 	$L__BB0_476;
	mov.b32 	%r494, 1065353216;
	st.global.u32 	[%rd10+30080], %r494;
	mov.b32 	%r495, 1073741824;
	st.global.u32 	[%rd11+30080], %r495;
$L__BB0_476:
	add.s64 	%rd270, %rd9, 7552;
	setp.ge.u64 	%p239, %rd270, %rd3;
	@%p239 bra 	$L__BB0_478;
	mov.b32 	%r496, 1065353216;
	st.global.u32 	[%rd10+30208], %r496;
	mov.b32 	%r497, 1073741824;
	st.global.u32 	[%rd11+30208], %r497;
$L__BB0_478:
	add.s64 	%rd271, %rd9, 7584;
	setp.ge.u64 	%p240, %rd271, %rd3;
	@%p240 bra 	$L__BB0_480;
	mov.b32 	%r498, 1065353216;
	st.global.u32 	[%rd10+30336], %r498;
	mov.b32 	%r499, 1073741824;
	st.global.u32 	[%rd11+30336], %r499;
$L__BB0_480:
	add.s64 	%rd272, %rd9, 7616;
	setp.ge.u64 	%p241, %rd272, %rd3;
	@%p241 bra 	$L__BB0_482;
	mov.b32 	%r500, 1065353216;
	st.global.u32 	[%rd10+30464], %r500;
	mov.b32 	%r501, 1073741824;
	st.global.u32 	[%rd11+30464], %r501;
$L__BB0_482:
	add.s64 	%rd273, %rd9, 7648;
	setp.ge.u64 	%p242, %rd273, %rd3;
	@%p242 bra 	$L__BB0_484;
	mov.b32 	%r502, 1065353216;
	st.global.u32 	[%rd10+30592], %r502;
	mov.b32 	%r503, 1073741824;
	st.global.u32 	[%rd11+30592], %r503;
$L__BB0_484:
	add.s64 	%rd274, %rd9, 7680;
	setp.ge.u64 	%p243, %rd274, %rd3;
	@%p243 bra 	$L__BB0_486;
	mov.b32 	%r504, 1065353216;
	st.global.u32 	[%rd10+30720], %r504;
	mov.b32 	%r505, 1073741824;
	st.global.u32 	[%rd11+30720], %r505;
$L__BB0_486:
	add.s64 	%rd275, %rd9, 7712;
	setp.ge.u64 	%p244, %rd275, %rd3;
	@%p244 bra 	$L__BB0_488;
	mov.b32 	%r506, 1065353216;
	st.global.u32 	[%rd10+30848], %r506;
	mov.b32 	%r507, 1073741824;
	st.global.u32 	[%rd11+30848], %r507;
$L__BB0_488:
	add.s64 	%rd276, %rd9, 7744;
	setp.ge.u64 	%p245, %rd276, %rd3;
	@%p245 bra 	$L__BB0_490;
	mov.b32 	%r508, 1065353216;
	st.global.u32 	[%rd10+30976], %r508;
	mov.b32 	%r509, 1073741824;
	st.global.u32 	[%rd11+30976], %r509;
$L__BB0_490:
	add.s64 	%rd277, %rd9, 7776;
	setp.ge.u64 	%p246, %rd277, %rd3;
	@%p246 bra 	$L__BB0_492;
	mov.b32 	%r510, 1065353216;
	st.global.u32 	[%rd10+31104], %r510;
	mov.b32 	%r511, 1073741824;
	st.global.u32 	[%rd11+31104], %r511;
$L__BB0_492:
	add.s64 	%rd278, %rd9, 7808;
	setp.ge.u64 	%p247, %rd278, %rd3;
	@%p247 bra 	$L__BB0_494;
	mov.b32 	%r512, 1065353216;
	st.global.u32 	[%rd10+31232], %r512;
	mov.b32 	%r513, 1073741824;
	st.global.u32 	[%rd11+31232], %r513;
$L__BB0_494:
	add.s64 	%rd279, %rd9, 7840;
	setp.ge.u64 	%p248, %rd279, %rd3;
	@%p248 bra 	$L__BB0_496;
	mov.b32 	%r514, 1065353216;
	st.global.u32 	[%rd10+31360], %r514;
	mov.b32 	%r515, 1073741824;
	st.global.u32 	[%rd11+31360], %r515;
$L__BB0_496:
	add.s64 	%rd280, %rd9, 7872;
	setp.ge.u64 	%p249, %rd280, %rd3;
	@%p249 bra 	$L__BB0_498;
	mov.b32 	%r516, 1065353216;
	st.global.u32 	[%rd10+31488], %r516;
	mov.b32 	%r517, 1073741824;
	st.global.u32 	[%rd11+31488], %r517;
$L__BB0_498:
	add.s64 	%rd281, %rd9, 7904;
	setp.ge.u64 	%p250, %rd281, %rd3;
	@%p250 bra 	$L__BB0_500;
	mov.b32 	%r518, 1065353216;
	st.global.u32 	[%rd10+31616], %r518;
	mov.b32 	%r519, 1073741824;
	st.global.u32 	[%rd11+31616], %r519;
$L__BB0_500:
	add.s64 	%rd282, %rd9, 7936;
	setp.ge.u64 	%p251, %rd282, %rd3;
	@%p251 bra 	$L__BB0_502;
	mov.b32 	%r520, 1065353216;
	st.global.u32 	[%rd10+31744], %r520;
	mov.b32 	%r521, 1073741824;
	st.global.u32 	[%rd11+31744], %r521;
$L__BB0_502:
	add.s64 	%rd283, %rd9, 7968;
	setp.ge.u64 	%p252, %rd283, %rd3;
	@%p252 bra 	$L__BB0_504;
	mov.b32 	%r522, 1065353216;
	st.global.u32 	[%rd10+31872], %r522;
	mov.b32 	%r523, 1073741824;
	st.global.u32 	[%rd11+31872], %r523;
$L__BB0_504:
	add.s64 	%rd284, %rd9, 8000;
	setp.ge.u64 	%p253, %rd284, %rd3;
	@%p253 bra 	$L__BB0_506;
	mov.b32 	%r524, 1065353216;
	st.global.u32 	[%rd10+32000], %r524;
	mov.b32 	%r525, 1073741824;
	st.global.u32 	[%rd11+32000], %r525;
$L__BB0_506:
	add.s64 	%rd285, %rd9, 8032;
	setp.ge.u64 	%p254, %rd285, %rd3;
	@%p254 bra 	$L__BB0_508;
	mov.b32 	%r526, 1065353216;
	st.global.u32 	[%rd10+32128], %r526;
	mov.b32 	%r527, 1073741824;
	st.global.u32 	[%rd11+32128], %r527;
$L__BB0_508:
	add.s64 	%rd286, %rd9, 8064;
	setp.ge.u64 	%p255, %rd286, %rd3;
	@%p255 bra 	$L__BB0_510;
	mov.b32 	%r528, 1065353216;
	st.global.u32 	[%rd10+32256], %r528;
	mov.b32 	%r529, 1073741824;
	st.global.u32 	[%rd11+32256], %r529;
$L__BB0_510:
	add.s64 	%rd287, %rd9, 8096;
	setp.ge.u64 	%p256, %rd287, %rd3;
	@%p256 bra 	$L__BB0_512;
	mov.b32 	%r530, 1065353216;
	st.global.u32 	[%rd10+32384], %r530;
	mov.b32 	%r531, 1073741824;
	st.global.u32 	[%rd11+32384], %r531;
$L__BB0_512:
	add.s64 	%rd288, %rd9, 8128;
	setp.ge.u64 	%p257, %rd288, %rd3;
	@%p257 bra 	$L__BB0_514;
	mov.b32 	%r532, 1065353216;
	st.global.u32 	[%rd10+32512], %r532;
	mov.b32 	%r533, 1073741824;
	st.global.u32 	[%rd11+32512], %r533;
$L__BB0_514:
	add.s64 	%rd289, %rd9, 8160;
	setp.ge.u64 	%p258, %rd289, %rd3;
	@%p258 bra 	$L__BB0_516;
	mov.b32 	%r534, 1065353216;
	st.global.u32 	[%rd10+32640], %r534;
	mov.b32 	%r535, 1073741824;
	st.global.u32 	[%rd11+32640], %r535;
$L__BB0_516:
	add.s64 	%rd290, %rd9, 8192;
	setp.ge.u64 	%p259, %rd290, %rd3;
	@%p259 bra 	$L__BB0_518;
	mov.b32 	%r536, 1065353216;
	st.global.u32 	[%rd10+32768], %r536;
	mov.b32 	%r537, 1073741824;
	st.global.u32 	[%rd11+32768], %r537;
$L__BB0_518:
	add.s64 	%rd291, %rd9, 8224;
	setp.ge.u64 	%p260, %rd291, %rd3;
	@%p260 bra 	$L__BB0_520;
	mov.b32 	%r538, 1065353216;
	st.global.u32 	[%rd10+32896], %r538;
	mov.b32 	%r539, 1073741824;
	st.global.u32 	[%rd11+32896], %r539;
$L__BB0_520:
	add.s64 	%rd292, %rd9, 8256;
	setp.ge.u64 	%p261, %rd292, %rd3;
	@%p261 bra 	$L__BB0_522;
	mov.b32 	%r540, 1065353216;
	st.global.u32 	[%rd10+33024], %r540;
	mov.b32 	%r541, 1073741824;
	st.global.u32 	[%rd11+33024], %r541;
$L__BB0_522:
	add.s64 	%rd293, %rd9, 8288;
	setp.ge.u64 	%p262, %rd293, %rd3;
	@%p262 bra 	$L__BB0_524;
	mov.b32 	%r542, 1065353216;
	st.global.u32 	[%rd10+33152], %r542;
	mov.b32 	%r543, 1073741824;
	st.global.u32 	[%rd11+33152], %r543;
$L__BB0_524:
	add.s64 	%rd294, %rd9, 8320;
	setp.ge.u64 	%p263, %rd294, %rd3;
	@%p263 bra 	$L__BB0_526;
	mov.b32 	%r544, 1065353216;
	st.global.u32 	[%rd10+33280], %r544;
	mov.b32 	%r545, 1073741824;
	st.global.u32 	[%rd11+33280], %r545;
$L__BB0_526:
	add.s64 	%rd295, %rd9, 8352;
	setp.ge.u64 	%p264, %rd295, %rd3;
	@%p264 bra 	$L__BB0_528;
	mov.b32 	%r546, 1065353216;
	st.global.u32 	[%rd10+33408], %r546;
	mov.b32 	%r547, 1073741824;
	st.global.u32 	[%rd11+33408], %r547;
$L__BB0_528:
	add.s64 	%rd296, %rd9, 8384;
	setp.ge.u64 	%p265, %rd296, %rd3;
	@%p265 bra 	$L__BB0_530;
	mov.b32 	%r548, 1065353216;
	st.global.u32 	[%rd10+33536], %r548;
	mov.b32 	%r549, 1073741824;
	st.global.u32 	[%rd11+33536], %r549;
$L__BB0_530:
	add.s64 	%rd297, %rd9, 8416;
	setp.ge.u64 	%p266, %rd297, %rd3;
	@%p266 bra 	$L__BB0_532;
	mov.b32 	%r550, 1065353216;
	st.global.u32 	[%rd10+33664], %r550;
	mov.b32 	%r551, 1073741824;
	st.global.u32 	[%rd11+33664], %r551;
$L__BB0_532:
	add.s64 	%rd298, %rd9, 8448;
	setp.ge.u64 	%p267, %rd298, %rd3;
	@%p267 bra 	$L__BB0_534;
	mov.b32 	%r552, 1065353216;
	st.global.u32 	[%rd10+33792], %r552;
	mov.b32 	%r553, 1073741824;
	st.global.u32 	[%rd11+33792], %r553;
$L__BB0_534:
	add.s64 	%rd299, %rd9, 8480;
	setp.ge.u64 	%p268, %rd299, %rd3;
	@%p268 bra 	$L__BB0_536;
	mov.b32 	%r554, 1065353216;
	st.global.u32 	[%rd10+33920], %r554;
	mov.b32 	%r555, 1073741824;
	st.global.u32 	[%rd11+33920], %r555;
$L__BB0_536:
	add.s64 	%rd300, %rd9, 8512;
	setp.ge.u64 	%p269, %rd300, %rd3;
	@%p269 bra 	$L__BB0_538;
	mov.b32 	%r556, 1065353216;
	st.global.u32 	[%rd10+34048], %r556;
	mov.b32 	%r557, 1073741824;
	st.global.u32 	[%rd11+34048], %r557;
$L__BB0_538:
	add.s64 	%rd301, %rd9, 8544;
	setp.ge.u64 	%p270, %rd301, %rd3;
	@%p270 bra 	$L__BB0_540;
	mov.b32 	%r558, 1065353216;
	st.global.u32 	[%rd10+34176], %r558;
	mov.b32 	%r559, 1073741824;
	st.global.u32 	[%rd11+34176], %r559;
$L__BB0_540:
	add.s64 	%rd302, %rd9, 8576;
	setp.ge.u64 	%p271, %rd302, %rd3;
	@%p271 bra 	$L__BB0_542;
	mov.b32 	%r560, 1065353216;
	st.global.u32 	[%rd10+34304], %r560;
	mov.b32 	%r561, 1073741824;
	st.global.u32 	[%rd11+34304], %r561;
$L__BB0_542:
	add.s64 	%rd303, %rd9, 8608;
	setp.ge.u64 	%p272, %rd303, %rd3;
	@%p272 bra 	$L__BB0_544;
	mov.b32 	%r562, 1065353216;
	st.global.u32 	[%rd10+34432], %r562;
	mov.b32 	%r563, 1073741824;
	st.global.u32 	[%rd11+34432], %r563;
$L__BB0_544:
	add.s64 	%rd304, %rd9, 8640;
	setp.ge.u64 	%p273, %rd304, %rd3;
	@%p273 bra 	$L__BB0_546;
	mov.b32 	%r564, 1065353216;
	st.global.u32 	[%rd10+34560], %r564;
	mov.b32 	%r565, 1073741824;
	st.global.u32 	[%rd11+34560], %r565;
$L__BB0_546:
	add.s64 	%rd305, %rd9, 8672;
	setp.ge.u64 	%p274, %rd305, %rd3;
	@%p274 bra 	$L__BB0_548;
	mov.b32 	%r566, 1065353216;
	st.global.u32 	[%rd10+34688], %r566;
	mov.b32 	%r567, 1073741824;
	st.global.u32 	[%rd11+34688], %r567;
$L__BB0_548:
	add.s64 	%rd306, %rd9, 8704;
	setp.ge.u64 	%p275, %rd306, %rd3;
	@%p275 bra 	$L__BB0_550;
	mov.b32 	%r568, 1065353216;
	st.global.u32 	[%rd10+34816], %r568;
	mov.b32 	%r569, 1073741824;
	st.global.u32 	[%rd11+34816], %r569;
$L__BB0_550:
	add.s64 	%rd307, %rd9, 8736;
	setp.ge.u64 	%p276, %rd307, %rd3;
	@%p276 bra 	$L__BB0_552;
	mov.b32 	%r570, 1065353216;
	st.global.u32 	[%rd10+34944], %r570;
	mov.b32 	%r571, 1073741824;
	st.global.u32 	[%rd11+34944], %r571;
$L__BB0_552:
	add.s64 	%rd308, %rd9, 8768;
	setp.ge.u64 	%p277, %rd308, %rd3;
	@%p277 bra 	$L__BB0_554;
	mov.b32 	%r572, 1065353216;
	st.global.u32 	[%rd10+35072], %r572;
	mov.b32 	%r573, 1073741824;
	st.global.u32 	[%rd11+35072], %r573;
$L__BB0_554:
	add.s64 	%rd309, %rd9, 8800;
	setp.ge.u64 	%p278, %rd309, %rd3;
	@%p278 bra 	$L__BB0_556;
	mov.b32 	%r574, 1065353216;
	st.global.u32 	[%rd10+35200], %r574;
	mov.b32 	%r575, 1073741824;
	st.global.u32 	[%rd11+35200], %r575;
$L__BB0_556:
	add.s64 	%rd310, %rd9, 8832;
	setp.ge.u64 	%p279, %rd310, %rd3;
	@%p279 bra 	$L__BB0_558;
	mov.b32 	%r576, 1065353216;
	st.global.u32 	[%rd10+35328], %r576;
	mov.b32 	%r577, 1073741824;
	st.global.u32 	[%rd11+35328], %r577;
$L__BB0_558:
	add.s64 	%rd311, %rd9, 8864;
	setp.ge.u64 	%p280, %rd311, %rd3;
	@%p280 bra 	$L__BB0_560;
	mov.b32 	%r578, 1065353216;
	st.global.u32 	[%rd10+35456], %r578;
	mov.b32 	%r579, 1073741824;
	st.global.u32 	[%rd11+35456], %r579;
$L__BB0_560:
	add.s64 	%rd312, %rd9, 8896;
	setp.ge.u64 	%p281, %rd312, %rd3;
	@%p281 bra 	$L__BB0_562;
	mov.b32 	%r580, 1065353216;
	st.global.u32 	[%rd10+35584], %r580;
	mov.b32 	%r581, 1073741824;
	st.global.u32 	[%rd11+35584], %r581;
$L__BB0_562:
	add.s64 	%rd313, %rd9, 8928;
	setp.ge.u64 	%p282, %rd313, %rd3;
	@%p282 bra 	$L__BB0_564;
	mov.b32 	%r582, 1065353216;
	st.global.u32 	[%rd10+35712], %r582;
	mov.b32 	%r583, 1073741824;
	st.global.u32 	[%rd11+35712], %r583;
$L__BB0_564:
	add.s64 	%rd314, %rd9, 8960;
	setp.ge.u64 	%p283, %rd314, %rd3;
	@%p283 bra 	$L__BB0_566;
	mov.b32 	%r584, 1065353216;
	st.global.u32 	[%rd10+35840], %r584;
	mov.b32 	%r585, 1073741824;
	st.global.u32 	[%rd11+35840], %r585;
$L__BB0_566:
	add.s64 	%rd315, %rd9, 8992;
	setp.ge.u64 	%p284, %rd315, %rd3;
	@%p284 bra 	$L__BB0_568;
	mov.b32 	%r586, 1065353216;
	st.global.u32 	[%rd10+35968], %r586;
	mov.b32 	%r587, 1073741824;
	st.global.u32 	[%rd11+35968], %r587;
$L__BB0_568:
	add.s64 	%rd316, %rd9, 9024;
	setp.ge.u64 	%p285, %rd316, %rd3;
	@%p285 bra 	$L__BB0_570;
	mov.b32 	%r588, 1065353216;
	st.global.u32 	[%rd10+36096], %r588;
	mov.b32 	%r589, 1073741824;
	st.global.u32 	[%rd11+36096], %r589;
$L__BB0_570:
	add.s64 	%rd317, %rd9, 9056;
	setp.ge.u64 	%p286, %rd317, %rd3;
	@%p286 bra 	$L__BB0_572;
	mov.b32 	%r590, 1065353216;
	st.global.u32 	[%rd10+36224], %r590;
	mov.b32 	%r591, 1073741824;
	st.global.u32 	[%rd11+36224], %r591;
$L__BB0_572:
	add.s64 	%rd318, %rd9, 9088;
	setp.ge.u64 	%p287, %rd318, %rd3;
	@%p287 bra 	$L__BB0_574;
	mov.b32 	%r592, 1065353216;
	st.global.u32 	[%rd10+36352], %r592;
	mov.b32 	%r593, 1073741824;
	st.global.u32 	[%rd11+36352], %r593;
$L__BB0_574:
	add.s64 	%rd319, %rd9, 9120;
	setp.ge.u64 	%p288, %rd319, %rd3;
	@%p288 bra 	$L__BB0_576;
	mov.b32 	%r594, 1065353216;
	st.global.u32 	[%rd10+36480], %r594;
	mov.b32 	%r595, 1073741824;
	st.global.u32 	[%rd11+36480], %r595;
$L__BB0_576:
	add.s64 	%rd320, %rd9, 9152;
	setp.ge.u64 	%p289, %rd320, %rd3;
	@%p289 bra 	$L__BB0_578;
	mov.b32 	%r596, 1065353216;
	st.global.u32 	[%rd10+36608], %r596;
	mov.b32 	%r597, 1073741824;
	st.global.u32 	[%rd11+36608], %r597;
$L__BB0_578:
	add.s64 	%rd321, %rd9, 9184;
	setp.ge.u64 	%p290, %rd321, %rd3;
	@%p290 bra 	$L__BB0_580;
	mov.b32 	%r598, 1065353216;
	st.global.u32 	[%rd10+36736], %r598;
	mov.b32 	%r599, 1073741824;
	st.global.u32 	[%rd11+36736], %r599;
$L__BB0_580:
	add.s64 	%rd322, %rd9, 9216;
	setp.ge.u64 	%p291, %rd322, %rd3;
	@%p291 bra 	$L__BB0_582;
	mov.b32 	%r600, 1065353216;
	st.global.u32 	[%rd10+36864], %r600;
	mov.b32 	%r601, 1073741824;
	st.global.u32 	[%rd11+36864], %r601;
$L__BB0_582:
	add.s64 	%rd323, %rd9, 9248;
	setp.ge.u64 	%p292, %rd323, %rd3;
	@%p292 bra 	$L__BB0_584;
	mov.b32 	%r602, 1065353216;
	st.global.u32 	[%rd10+36992], %r602;
	mov.b32 	%r603, 1073741824;
	st.global.u32 	[%rd11+36992], %r603;
$L__BB0_584:
	add.s64 	%rd324, %rd9, 9280;
	setp.ge.u64 	%p293, %rd324, %rd3;
	@%p293 bra 	$L__BB0_586;
	mov.b32 	%r604, 1065353216;
	st.global.u32 	[%rd10+37120], %r604;
	mov.b32 	%r605, 1073741824;
	st.global.u32 	[%rd11+37120], %r605;
$L__BB0_586:
	add.s64 	%rd325, %rd9, 9312;
	setp.ge.u64 	%p294, %rd325, %rd3;
	@%p294 bra 	$L__BB0_588;
	mov.b32 	%r606, 1065353216;
	st.global.u32 	[%rd10+37248], %r606;
	mov.b32 	%r607, 1073741824;
	st.global.u32 	[%rd11+37248], %r607;
$L__BB0_588:
	add.s64 	%rd326, %rd9, 9344;
	setp.ge.u64 	%p295, %rd326, %rd3;
	@%p295 bra 	$L__BB0_590;
	mov.b32 	%r608, 1065353216;
	st.global.u32 	[%rd10+37376], %r608;
	mov.b32 	%r609, 1073741824;
	st.global.u32 	[%rd11+37376], %r609;
$L__BB0_590:
	add.s64 	%rd327, %rd9, 9376;
	setp.ge.u64 	%p296, %rd327, %rd3;
	@%p296 bra 	$L__BB0_592;
	mov.b32 	%r610, 1065353216;
	st.global.u32 	[%rd10+37504], %r610;
	mov.b32 	%r611, 1073741824;
	st.global.u32 	[%rd11+37504], %r611;
$L__BB0_592:
	add.s64 	%rd328, %rd9, 9408;
	setp.ge.u64 	%p297, %rd328, %rd3;
	@%p297 bra 	$L__BB0_594;
	mov.b32 	%r612, 1065353216;
	st.global.u32 	[%rd10+37632], %r612;
	mov.b32 	%r613, 1073741824;
	st.global.u32 	[%rd11+37632], %r613;
$L__BB0_594:
	add.s64 	%rd329, %rd9, 9440;
	setp.ge.u64 	%p298, %rd329, %rd3;
	@%p298 bra 	$L__BB0_596;
	mov.b32 	%r614, 1065353216;
	st.global.u32 	[%rd10+37760], %r614;
	mov.b32 	%r615, 1073741824;
	st.global.u32 	[%rd11+37760], %r615;
$L__BB0_596:
	add.s64 	%rd330, %rd9, 9472;
	setp.ge.u64 	%p299, %rd330, %rd3;
	@%p299 bra 	$L__BB0_598;
	mov.b32 	%r616, 1065353216;
	st.global.u32 	[%rd10+37888], %r616;
	mov.b32 	%r617, 1073741824;
	st.global.u32 	[%rd11+37888], %r617;
$L__BB0_598:
	add.s64 	%rd331, %rd9, 9504;
	setp.ge.u64 	%p300, %rd331, %rd3;
	@%p300 bra 	$L__BB0_600;
	mov.b32 	%r618, 1065353216;
	st.global.u32 	[%rd10+38016], %r618;
	mov.b32 	%r619, 1073741824;
	st.global.u32 	[%rd11+38016], %r619;
$L__BB0_600:
	add.s64 	%rd332, %rd9, 9536;
	setp.ge.u64 	%p301, %rd332, %rd3;
	@%p301 bra 	$L__BB0_602;
	mov.b32 	%r620, 1065353216;
	st.global.u32 	[%rd10+38144], %r620;
	mov.b32 	%r621, 1073741824;
	st.global.u32 	[%rd11+38144], %r621;
$L__BB0_602:
	add.s64 	%rd333, %rd9, 9568;
	setp.ge.u64 	%p302, %rd333, %rd3;
	@%p302 bra 	$L__BB0_604;
	mov.b32 	%r622, 1065353216;
	st.global.u32 	[%rd10+38272], %r622;
	mov.b32 	%r623, 1073741824;
	st.global.u32 	[%rd11+38272], %r623;
$L__BB0_604:
	add.s64 	%rd334, %rd9, 9600;
	setp.ge.u64 	%p303, %rd334, %rd3;
	@%p303 bra 	$L__BB0_606;
	mov.b32 	%r624, 1065353216;
	st.global.u32 	[%rd10+38400], %r624;
	mov.b32 	%r625, 1073741824;
	st.global.u32 	[%rd11+38400], %r625;
$L__BB0_606:
	add.s64 	%rd335, %rd9, 9632;
	setp.ge.u64 	%p304, %rd335, %rd3;
	@%p304 bra 	$L__BB0_608;
	mov.b32 	%r626, 1065353216;
	st.global.u32 	[%rd10+38528], %r626;
	mov.b32 	%r627, 1073741824;
	st.global.u32 	[%rd11+38528], %r627;
$L__BB0_608:
	add.s64 	%rd336, %rd9, 9664;
	setp.ge.u64 	%p305, %rd336, %rd3;
	@%p305 bra 	$L__BB0_610;
	mov.b32 	%r628, 1065353216;
	st.global.u32 	[%rd10+38656], %r628;
	mov.b32 	%r629, 1073741824;
	st.global.u32 	[%rd11+38656], %r629;
$L__BB0_610:
	add.s64 	%rd337, %rd9, 9696;
	setp.ge.u64 	%p306, %rd337, %rd3;
	@%p306 bra 	$L__BB0_612;
	mov.b32 	%r630, 1065353216;
	st.global.u32 	[%rd10+38784], %r630;
	mov.b32 	%r631, 1073741824;
	st.global.u32 	[%rd11+38784], %r631;
$L__BB0_612:
	add.s64 	%rd338, %rd9, 9728;
	setp.ge.u64 	%p307, %rd338, %rd3;
	@%p307 bra 	$L__BB0_614;
	mov.b32 	%r632, 1065353216;
	st.global.u32 	[%rd10+38912], %r632;
	mov.b32 	%r633, 1073741824;
	st.global.u32 	[%rd11+38912], %r633;
$L__BB0_614:
	add.s64 	%rd339, %rd9, 9760;
	setp.ge.u64 	%p308, %rd339, %rd3;
	@%p308 bra 	$L__BB0_616;
	mov.b32 	%r634, 1065353216;
	st.global.u32 	[%rd10+39040], %r634;
	mov.b32 	%r635, 1073741824;
	st.global.u32 	[%rd11+39040], %r635;
$L__BB0_616:
	add.s64 	%rd340, %rd9, 9792;
	setp.ge.u64 	%p309, %rd340, %rd3;
	@%p309 bra 	$L__BB0_618;
	mov.b32 	%r636, 1065353216;
	st.global.u32 	[%rd10+39168], %r636;
	mov.b32 	%r637, 1073741824;
	st.global.u32 	[%rd11+39168], %r637;
$L__BB0_618:
	add.s64 	%rd341, %rd9, 9824;
	setp.ge.u64 	%p310, %rd341, %rd3;
	@%p310 bra 	$L__BB0_620;
	mov.b32 	%r638, 1065353216;
	st.global.u32 	[%rd10+39296], %r638;
	mov.b32 	%r639, 1073741824;
	st.global.u32 	[%rd11+39296], %r639;
$L__BB0_620:
	add.s64 	%rd342, %rd9, 9856;
	setp.ge.u64 	%p311, %rd342, %rd3;
	@%p311 bra 	$L__BB0_622;
	mov.b32 	%r640, 1065353216;
	st.global.u32 	[%rd10+39424], %r640;
	mov.b32 	%r641, 1073741824;
	st.global.u32 	[%rd11+39424], %r641;
$L__BB0_622:
	add.s64 	%rd343, %rd9, 9888;
	setp.ge.u64 	%p312, %rd343, %rd3;
	@%p312 bra 	$L__BB0_624;
	mov.b32 	%r642, 1065353216;
	st.global.u32 	[%rd10+39552], %r642;
	mov.b32 	%r643, 1073741824;
	st.global.u32 	[%rd11+39552], %r643;
$L__BB0_624:
	add.s64 	%rd344, %rd9, 9920;
	setp.ge.u64 	%p313, %rd344, %rd3;
	@%p313 bra 	$L__BB0_626;
	mov.b32 	%r644, 1065353216;
	st.global.u32 	[%rd10+39680], %r644;
	mov.b32 	%r645, 1073741824;
	st.global.u32 	[%rd11+39680], %r645;
$L__BB0_626:
	add.s64 	%rd345, %rd9, 9952;
	setp.ge.u64 	%p314, %rd345, %rd3;
	@%p314 bra 	$L__BB0_628;
	mov.b32 	%r646, 1065353216;
	st.global.u32 	[%rd10+39808], %r646;
	mov.b32 	%r647, 1073741824;
	st.global.u32 	[%rd11+39808], %r647;
$L__BB0_628:
	add.s64 	%rd346, %rd9, 9984;
	setp.ge.u64 	%p315, %rd346, %rd3;
	@%p315 bra 	$L__BB0_630;
	mov.b32 	%r648, 1065353216;
	st.global.u32 	[%rd10+39936], %r648;
	mov.b32 	%r649, 1073741824;
	st.global.u32 	[%rd11+39936], %r649;
$L__BB0_630:
	add.s64 	%rd347, %rd9, 10016;
	setp.ge.u64 	%p316, %rd347, %rd3;
	@%p316 bra 	$L__BB0_632;
	mov.b32 	%r650, 1065353216;
	st.global.u32 	[%rd10+40064], %r650;
	mov.b32 	%r651, 1073741824;
	st.global.u32 	[%rd11+40064], %r651;
$L__BB0_632:
	add.s64 	%rd348, %rd9, 10048;
	setp.ge.u64 	%p317, %rd348, %rd3;
	@%p317 bra 	$L__BB0_634;
	mov.b32 	%r652, 1065353216;
	st.global.u32 	[%rd10+40192], %r652;
	mov.b32 	%r653, 1073741824;
	st.global.u32 	[%rd11+40192], %r653;
$L__BB0_634:
	add.s64 	%rd349, %rd9, 10080;
	setp.ge.u64 	%p318, %rd349, %rd3;
	@%p318 bra 	$L__BB0_636;
	mov.b32 	%r654, 1065353216;
	st.global.u32 	[%rd10+40320], %r654;
	mov.b32 	%r655, 1073741824;
	st.global.u32 	[%rd11+40320], %r655;
$L__BB0_636:
	add.s64 	%rd350, %rd9, 10112;
	setp.ge.u64 	%p319, %rd350, %rd3;
	@%p319 bra 	$L__BB0_638;
	mov.b32 	%r656, 1065353216;
	st.global.u32 	[%rd10+40448], %r656;
	mov.b32 	%r657, 1073741824;
	st.global.u32 	[%rd11+40448], %r657;
$L__BB0_638:
	add.s64 	%rd351, %rd9, 10144;
	setp.ge.u64 	%p320, %rd351, %rd3;
	@%p320 bra 	$L__BB0_640;
	mov.b32 	%r658, 1065353216;
	st.global.u32 	[%rd10+40576], %r658;
	mov.b32 	%r659, 1073741824;
	st.global.u32 	[%rd11+40576], %r659;
$L__BB0_640:
	add.s64 	%rd352, %rd9, 10176;
	setp.ge.u64 	%p321, %rd352, %rd3;
	@%p321 bra 	$L__BB0_642;
	mov.b32 	%r660, 1065353216;
	st.global.u32 	[%rd10+40704], %r660;
	mov.b32 	%r661, 1073741824;
	st.global.u32 	[%rd11+40704], %r661;
$L__BB0_642:
	add.s64 	%rd353, %rd9, 10208;
	setp.ge.u64 	%p322, %rd353, %rd3;
	@%p322 bra 	$L__BB0_644;
	mov.b32 	%r662, 1065353216;
	st.global.u32 	[%rd10+40832], %r662;
	mov.b32 	%r663, 1073741824;
	st.global.u32 	[%rd11+40832], %r663;
$L__BB0_644:
	add.s64 	%rd354, %rd9, 10240;
	setp.ge.u64 	%p323, %rd354, %rd3;
	@%p323 bra 	$L__BB0_646;
	mov.b32 	%r664, 1065353216;
	st.global.u32 	[%rd10+40960], %r664;
	mov.b32 	%r665, 1073741824;
	st.global.u32 	[%rd11+40960], %r665;
$L__BB0_646:
	add.s64 	%rd355, %rd9, 10272;
	setp.ge.u64 	%p324, %rd355, %rd3;
	@%p324 bra 	$L__BB0_648;
	mov.b32 	%r666, 1065353216;
	st.global.u32 	[%rd10+41088], %r666;
	mov.b32 	%r667, 1073741824;
	st.global.u32 	[%rd11+41088], %r667;
$L__BB0_648:
	add.s64 	%rd356, %rd9, 10304;
	setp.ge.u64 	%p325, %rd356, %rd3;
	@%p325 bra 	$L__BB0_650;
	mov.b32 	%r668, 1065353216;
	st.global.u32 	[%rd10+41216], %r668;
	mov.b32 	%r669, 1073741824;
	st.global.u32 	[%rd11+41216], %r669;
$L__BB0_650:
	add.s64 	%rd357, %rd9, 10336;
	setp.ge.u64 	%p326, %rd357, %rd3;
	@%p326 bra 	$L__BB0_652;
	mov.b32 	%r670, 1065353216;
	st.global.u32 	[%rd10+41344], %r670;
	mov.b32 	%r671, 1073741824;
	st.global.u32 	[%rd11+41344], %r671;
$L__BB0_652:
	add.s64 	%rd358, %rd9, 10368;
	setp.ge.u64 	%p327, %rd358, %rd3;
	@%p327 bra 	$L__BB0_654;
	mov.b32 	%r672, 1065353216;
	st.global.u32 	[%rd10+41472], %r672;
	mov.b32 	%r673, 1073741824;
	st.global.u32 	[%rd11+41472], %r673;
$L__BB0_654:
	add.s64 	%rd359, %rd9, 10400;
	setp.ge.u64 	%p328, %rd359, %rd3;
	@%p328 bra 	$L__BB0_656;
	mov.b32 	%r674, 1065353216;
	st.global.u32 	[%rd10+41600], %r674;
	mov.b32 	%r675, 1073741824;
	st.global.u32 	[%rd11+41600], %r675;
$L__BB0_656:
	add.s64 	%rd360, %rd9, 10432;
	setp.ge.u64 	%p329, %rd360, %rd3;
	@%p329 bra 	$L__BB0_658;
	mov.b32 	%r676, 1065353216;
	st.global.u32 	[%rd10+41728], %r676;
	mov.b32 	%r677, 1073741824;
	st.global.u32 	[%rd11+41728], %r677;
$L__BB0_658:
	add.s64 	%rd361, %rd9, 10464;
	setp.ge.u64 	%p330, %rd361, %rd3;
	@%p330 bra 	$L__BB0_660;
	mov.b32 	%r678, 1065353216;
	st.global.u32 	[%rd10+41856], %r678;
	mov.b32 	%r679, 1073741824;
	st.global.u32 	[%rd11+41856], %r679;
$L__BB0_660:
	add.s64 	%rd362, %rd9, 10496;
	setp.ge.u64 	%p331, %rd362, %rd3;
	@%p331 bra 	$L__BB0_662;
	mov.b32 	%r680, 1065353216;
	st.global.u32 	[%rd10+41984], %r680;
	mov.b32 	%r681, 1073741824;
	st.global.u32 	[%rd11+41984], %r681;
$L__BB0_662:
	add.s64 	%rd363, %rd9, 10528;
	setp.ge.u64 	%p332, %rd363, %rd3;
	@%p332 bra 	$L__BB0_664;
	mov.b32 	%r682, 1065353216;
	st.global.u32 	[%rd10+42112], %r682;
	mov.b32 	%r683, 1073741824;
	st.global.u32 	[%rd11+42112], %r683;
$L__BB0_664:
	add.s64 	%rd364, %rd9, 10560;
	setp.ge.u64 	%p333, %rd364, %rd3;
	@%p333 bra 	$L__BB0_666;
	mov.b32 	%r684, 1065353216;
	st.global.u32 	[%rd10+42240], %r684;
	mov.b32 	%r685, 1073741824;
	st.global.u32 	[%rd11+42240], %r685;
$L__BB0_666:
	add.s64 	%rd365, %rd9, 10592;
	setp.ge.u64 	%p334, %rd365, %rd3;
	@%p334 bra 	$L__BB0_668;
	mov.b32 	%r686, 1065353216;
	st.global.u32 	[%rd10+42368], %r686;
	mov.b32 	%r687, 1073741824;
	st.global.u32 	[%rd11+42368], %r687;
$L__BB0_668:
	add.s64 	%rd366, %rd9, 10624;
	setp.ge.u64 	%p335, %rd366, %rd3;
	@%p335 bra 	$L__BB0_670;
	mov.b32 	%r688, 1065353216;
	st.global.u32 	[%rd10+42496], %r688;
	mov.b32 	%r689, 1073741824;
	st.global.u32 	[%rd11+42496], %r689;
$L__BB0_670:
	add.s64 	%rd367, %rd9, 10656;
	setp.ge.u64 	%p336, %rd367, %rd3;
	@%p336 bra 	$L__BB0_672;
	mov.b32 	%r690, 1065353216;
	st.global.u32 	[%rd10+42624], %r690;
	mov.b32 	%r691, 1073741824;
	st.global.u32 	[%rd11+42624], %r691;
$L__BB0_672:
	add.s64 	%rd368, %rd9, 10688;
	setp.ge.u64 	%p337, %rd368, %rd3;
	@%p337 bra 	$L__BB0_674;
	mov.b32 	%r692, 1065353216;
	st.global.u32 	[%rd10+42752], %r692;
	mov.b32 	%r693, 1073741824;
	st.global.u32 	[%rd11+42752], %r693;
$L__BB0_674:
	add.s64 	%rd369, %rd9, 10720;
	setp.ge.u64 	%p338, %rd369, %rd3;
	@%p338 bra 	$L__BB0_676;
	mov.b32 	%r694, 1065353216;
	st.global.u32 	[%rd10+42880], %r694;
	mov.b32 	%r695, 1073741824;
	st.global.u32 	[%rd11+42880], %r695;
$L__BB0_676:
	add.s64 	%rd370, %rd9, 10752;
	setp.ge.u64 	%p339, %rd370, %rd3;
	@%p339 bra 	$L__BB0_678;
	mov.b32 	%r696, 1065353216;
	st.global.u32 	[%rd10+43008], %r696;
	mov.b32 	%r697, 1073741824;
	st.global.u32 	[%rd11+43008], %r697;
$L__BB0_678:
	add.s64 	%rd371, %rd9, 10784;
	setp.ge.u64 	%p340, %rd371, %rd3;
	@%p340 bra 	$L__BB0_680;
	mov.b32 	%r698, 1065353216;
	st.global.u32 	[%rd10+43136], %r698;
	mov.b32 	%r699, 1073741824;
	st.global.u32 	[%rd11+43136], %r699;
$L__BB0_680:
	add.s64 	%rd372, %rd9, 10816;
	setp.ge.u64 	%p341, %rd372, %rd3;
	@%p341 bra 	$L__BB0_682;
	mov.b32 	%r700, 1065353216;
	st.global.u32 	[%rd10+43264], %r700;
	mov.b32 	%r701, 1073741824;
	st.global.u32 	[%rd11+43264], %r701;
$L__BB0_682:
	add.s64 	%rd373, %rd9, 10848;
	setp.ge.u64 	%p342, %rd373, %rd3;
	@%p342 bra 	$L__BB0_684;
	mov.b32 	%r702, 1065353216;
	st.global.u32 	[%rd10+43392], %r702;
	mov.b32 	%r703, 1073741824;
	st.global.u32 	[%rd11+43392], %r703;
$L__BB0_684:
	add.s64 	%rd374, %rd9, 10880;
	setp.ge.u64 	%p343, %rd374, %rd3;
	@%p343 bra 	$L__BB0_686;
	mov.b32 	%r704, 1065353216;
	st.global.u32 	[%rd10+43520], %r704;
	mov.b32 	%r705, 1073741824;
	st.global.u32 	[%rd11+43520], %r705;
$L__BB0_686:
	add.s64 	%rd375, %rd9, 10912;
	setp.ge.u64 	%p344, %rd375, %rd3;
	@%p344 bra 	$L__BB0_688;
	mov.b32 	%r706, 1065353216;
	st.global.u32 	[%rd10+43648], %r706;
	mov.b32 	%r707, 1073741824;
	st.global.u32 	[%rd11+43648], %r707;
$L__BB0_688:
	add.s64 	%rd376, %rd9, 10944;
	setp.ge.u64 	%p345, %rd376, %rd3;
	@%p345 bra 	$L__BB0_690;
	mov.b32 	%r708, 1065353216;
	st.global.u32 	[%rd10+43776], %r708;
	mov.b32 	%r709, 1073741824;
	st.global.u32 	[%rd11+43776], %r709;
$L__BB0_690:
	add.s64 	%rd377, %rd9, 10976;
	setp.ge.u64 	%p346, %rd377, %rd3;
	@%p346 bra 	$L__BB0_692;
	mov.b32 	%r710, 1065353216;
	st.global.u32 	[%rd10+43904], %r710;
	mov.b32 	%r711, 1073741824;
	st.global.u32 	[%rd11+43904], %r711;
$L__BB0_692:
	add.s64 	%rd378, %rd9, 11008;
	setp.ge.u64 	%p347, %rd378, %rd3;
	@%p347 bra 	$L__BB0_694;
	mov.b32 	%r712, 1065353216;
	st.global.u32 	[%rd10+44032], %r712;
	mov.b32 	%r713, 1073741824;
	st.global.u32 	[%rd11+44032], %r713;
$L__BB0_694:
	add.s64 	%rd379, %rd9, 11040;
	setp.ge.u64 	%p348, %rd379, %rd3;
	@%p348 bra 	$L__BB0_696;
	mov.b32 	%r714, 1065353216;
	st.global.u32 	[%rd10+44160], %r714;
	mov.b32 	%r715, 1073741824;
	st.global.u32 	[%rd11+44160], %r715;
$L__BB0_696:
	add.s64 	%rd380, %rd9, 11072;
	setp.ge.u64 	%p349, %rd380, %rd3;
	@%p349 bra 	$L__BB0_698;
	mov.b32 	%r716, 1065353216;
	st.global.u32 	[%rd10+44288], %r716;
	mov.b32 	%r717, 1073741824;
	st.global.u32 	[%rd11+44288], %r717;
$L__BB0_698:
	add.s64 	%rd381, %rd9, 11104;
	setp.ge.u64 	%p350, %rd381, %rd3;
	@%p350 bra 	$L__BB0_700;
	mov.b32 	%r718, 1065353216;
	st.global.u32 	[%rd10+44416], %r718;
	mov.b32 	%r719, 1073741824;
	st.global.u32 	[%rd11+44416], %r719;
$L__BB0_700:
	add.s64 	%rd382, %rd9, 11136;
	setp.ge.u64 	%p351, %rd382, %rd3;
	@%p351 bra 	$L__BB0_702;
	mov.b32 	%r720, 1065353216;
	st.global.u32 	[%rd10+44544], %r720;
	mov.b32 	%r721, 1073741824;
	st.global.u32 	[%rd11+44544], %r721;
$L__BB0_702:
	add.s64 	%rd383, %rd9, 11168;
	setp.ge.u64 	%p352, %rd383, %rd3;
	@%p352 bra 	$L__BB0_704;
	mov.b32 	%r722, 1065353216;
	st.global.u32 	[%rd10+44672], %r722;
	mov.b32 	%r723, 1073741824;
	st.global.u32 	[%rd11+44672], %r723;
$L__BB0_704:
	add.s64 	%rd384, %rd9, 11200;
	setp.ge.u64 	%p353, %rd384, %rd3;
	@%p353 bra 	$L__BB0_706;
	mov.b32 	%r724, 1065353216;
	st.global.u32 	[%rd10+44800], %r724;
	mov.b32 	%r725, 1073741824;
	st.global.u32 	[%rd11+44800], %r725;
$L__BB0_706:
	add.s64 	%rd385, %rd9, 11232;
	setp.ge.u64 	%p354, %rd385, %rd3;
	@%p354 bra 	$L__BB0_708;
	mov.b32 	%r726, 1065353216;
	st.global.u32 	[%rd10+44928], %r726;
	mov.b32 	%r727, 1073741824;
	st.global.u32 	[%rd11+44928], %r727;
$L__BB0_708:
	add.s64 	%rd386, %rd9, 11264;
	setp.ge.u64 	%p355, %rd386, %rd3;
	@%p355 bra 	$L__BB0_710;
	mov.b32 	%r728, 1065353216;
	st.global.u32 	[%rd10+45056], %r728;
	mov.b32 	%r729, 1073741824;
	st.global.u32 	[%rd11+45056], %r729;
$L__BB0_710:
	add.s64 	%rd387, %rd9, 11296;
	setp.ge.u64 	%p356, %rd387, %rd3;
	@%p356 bra 	$L__BB0_712;
	mov.b32 	%r730, 1065353216;
	st.global.u32 	[%rd10+45184], %r730;
	mov.b32 	%r731, 1073741824;
	st.global.u32 	[%rd11+45184], %r731;
$L__BB0_712:
	add.s64 	%rd388, %rd9, 11328;
	setp.ge.u64 	%p357, %rd388, %rd3;
	@%p357 bra 	$L__BB0_714;
	mov.b32 	%r732, 1065353216;
	st.global.u32 	[%rd10+45312], %r732;
	mov.b32 	%r733, 1073741824;
	st.global.u32 	[%rd11+45312], %r733;
$L__BB0_714:
	add.s64 	%rd389, %rd9, 11360;
	setp.ge.u64 	%p358, %rd389, %rd3;
	@%p358 bra 	$L__BB0_716;
	mov.b32 	%r734, 1065353216;
	st.global.u32 	[%rd10+45440], %r734;
	mov.b32 	%r735, 1073741824;
	st.global.u32 	[%rd11+45440], %r735;
$L__BB0_716:
	add.s64 	%rd390, %rd9, 11392;
	setp.ge.u64 	%p359, %rd390, %rd3;
	@%p359 bra 	$L__BB0_718;
	mov.b32 	%r736, 1065353216;
	st.global.u32 	[%rd10+45568], %r736;
	mov.b32 	%r737, 1073741824;
	st.global.u32 	[%rd11+45568], %r737;
$L__BB0_718:
	add.s64 	%rd391, %rd9, 11424;
	setp.ge.u64 	%p360, %rd391, %rd3;
	@%p360 bra 	$L__BB0_720;
	mov.b32 	%r738, 1065353216;
	st.global.u32 	[%rd10+45696], %r738;
	mov.b32 	%r739, 1073741824;
	st.global.u32 	[%rd11+45696], %r739;
$L__BB0_720:
	add.s64 	%rd392, %rd9, 11456;
	setp.ge.u64 	%p361, %rd392, %rd3;
	@%p361 bra 	$L__BB0_722;
	mov.b32 	%r740, 1065353216;
	st.global.u32 	[%rd10+45824], %r740;
	mov.b32 	%r741, 1073741824;
	st.global.u32 	[%rd11+45824], %r741;
$L__BB0_722:
	add.s64 	%rd393, %rd9, 11488;
	setp.ge.u64 	%p362, %rd393, %rd3;
	@%p362 bra 	$L__BB0_724;
	mov.b32 	%r742, 1065353216;
	st.global.u32 	[%rd10+45952], %r742;
	mov.b32 	%r743, 1073741824;
	st.global.u32 	[%rd11+45952], %r743;
$L__BB0_724:
	add.s64 	%rd394, %rd9, 11520;
	setp.ge.u64 	%p363, %rd394, %rd3;
	@%p363 bra 	$L__BB0_726;
	mov.b32 	%r744, 1065353216;
	st.global.u32 	[%rd10+46080], %r744;
	mov.b32 	%r745, 1073741824;
	st.global.u32 	[%rd11+46080], %r745;
$L__BB0_726:
	add.s64 	%rd395, %rd9, 11552;
	setp.ge.u64 	%p364, %rd395, %rd3;
	@%p364 bra 	$L__BB0_728;
	mov.b32 	%r746, 1065353216;
	st.global.u32 	[%rd10+46208], %r746;
	mov.b32 	%r747, 1073741824;
	st.global.u32 	[%rd11+46208], %r747;
$L__BB0_728:
	add.s64 	%rd396, %rd9, 11584;
	setp.ge.u64 	%p365, %rd396, %rd3;
	@%p365 bra 	$L__BB0_730;
	mov.b32 	%r748, 1065353216;
	st.global.u32 	[%rd10+46336], %r748;
	mov.b32 	%r749, 1073741824;
	st.global.u32 	[%rd11+46336], %r749;
$L__BB0_730:
	add.s64 	%rd397, %rd9, 11616;
	setp.ge.u64 	%p366, %rd397, %rd3;
	@%p366 bra 	$L__BB0_732;
	mov.b32 	%r750, 1065353216;
	st.global.u32 	[%rd10+46464], %r750;
	mov.b32 	%r751, 1073741824;
	st.global.u32 	[%rd11+46464], %r751;
$L__BB0_732:
	add.s64 	%rd398, %rd9, 11648;
	setp.ge.u64 	%p367, %rd398, %rd3;
	@%p367 bra 	$L__BB0_734;
	mov.b32 	%r752, 1065353216;
	st.global.u32 	[%rd10+46592], %r752;
	mov.b32 	%r753, 1073741824;
	st.global.u32 	[%rd11+46592], %r753;
$L__BB0_734:
	add.s64 	%rd399, %rd9, 11680;
	setp.ge.u64 	%p368, %rd399, %rd3;
	@%p368 bra 	$L__BB0_736;
	mov.b32 	%r754, 1065353216;
	st.global.u32 	[%rd10+46720], %r754;
	mov.b32 	%r755, 1073741824;
	st.global.u32 	[%rd11+46720], %r755;
$L__BB0_736:
	add.s64 	%rd400, %rd9, 11712;
	setp.ge.u64 	%p369, %rd400, %rd3;
	@%p369 bra 	$L__BB0_738;
	mov.b32 	%r756, 1065353216;
	st.global.u32 	[%rd10+46848], %r756;
	mov.b32 	%r757, 1073741824;
	st.global.u32 	[%rd11+46848], %r757;
$L__BB0_738:
	add.s64 	%rd401, %rd9, 11744;
	setp.ge.u64 	%p370, %rd401, %rd3;
	@%p370 bra 	$L__BB0_740;
	mov.b32 	%r758, 1065353216;
	st.global.u32 	[%rd10+46976], %r758;
	mov.b32 	%r759, 1073741824;
	st.global.u32 	[%rd11+46976], %r759;
$L__BB0_740:
	add.s64 	%rd402, %rd9, 11776;
	setp.ge.u64 	%p371, %rd402, %rd3;
	@%p371 bra 	$L__BB0_742;
	mov.b32 	%r760, 1065353216;
	st.global.u32 	[%rd10+47104], %r760;
	mov.b32 	%r761, 1073741824;
	st.global.u32 	[%rd11+47104], %r761;
$L__BB0_742:
	add.s64 	%rd403, %rd9, 11808;
	setp.ge.u64 	%p372, %rd403, %rd3;
	@%p372 bra 	$L__BB0_744;
	mov.b32 	%r762, 1065353216;
	st.global.u32 	[%rd10+47232], %r762;
	mov.b32 	%r763, 1073741824;
	st.global.u32 	[%rd11+47232], %r763;
$L__BB0_744:
	add.s64 	%rd404, %rd9, 11840;
	setp.ge.u64 	%p373, %rd404, %rd3;
	@%p373 bra 	$L__BB0_746;
	mov.b32 	%r764, 1065353216;
	st.global.u32 	[%rd10+47360], %r764;
	mov.b32 	%r765, 1073741824;
	st.global.u32 	[%rd11+47360], %r765;
$L__BB0_746:
	add.s64 	%rd405, %rd9, 11872;
	setp.ge.u64 	%p374, %rd405, %rd3;
	@%p374 bra 	$L__BB0_748;
	mov.b32 	%r766, 1065353216;
	st.global.u32 	[%rd10+47488], %r766;
	mov.b32 	%r767, 1073741824;
	st.global.u32 	[%rd11+47488], %r767;
$L__BB0_748:
	add.s64 	%rd406, %rd9, 11904;
	setp.ge.u64 	%p375, %rd406, %rd3;
	@%p375 bra 	$L__BB0_750;
	mov.b32 	%r768, 1065353216;
	st.global.u32 	[%rd10+47616], %r768;
	mov.b32 	%r769, 1073741824;
	st.global.u32 	[%rd11+47616], %r769;
$L__BB0_750:
	add.s64 	%rd407, %rd9, 11936;
	setp.ge.u64 	%p376, %rd407, %rd3;
	@%p376 bra 	$L__BB0_752;
	mov.b32 	%r770, 1065353216;
	st.global.u32 	[%rd10+47744], %r770;
	mov.b32 	%r771, 1073741824;
	st.global.u32 	[%rd11+47744], %r771;
$L__BB0_752:
	add.s64 	%rd408, %rd9, 11968;
	setp.ge.u64 	%p377, %rd408, %rd3;
	@%p377 bra 	$L__BB0_754;
	mov.b32 	%r772, 1065353216;
	st.global.u32 	[%rd10+47872], %r772;
	mov.b32 	%r773, 1073741824;
	st.global.u32 	[%rd11+47872], %r773;
$L__BB0_754:
	add.s64 	%rd409, %rd9, 12000;
	setp.ge.u64 	%p378, %rd409, %rd3;
	@%p378 bra 	$L__BB0_756;
	mov.b32 	%r774, 1065353216;
	st.global.u32 	[%rd10+48000], %r774;
	mov.b32 	%r775, 1073741824;
	st.global.u32 	[%rd11+48000], %r775;
$L__BB0_756:
	add.s64 	%rd410, %rd9, 12032;
	setp.ge.u64 	%p379, %rd410, %rd3;
	@%p379 bra 	$L__BB0_758;
	mov.b32 	%r776, 1065353216;
	st.global.u32 	[%rd10+48128], %r776;
	mov.b32 	%r777, 1073741824;
	st.global.u32 	[%rd11+48128], %r777;
$L__BB0_758:
	add.s64 	%rd411, %rd9, 12064;
	setp.ge.u64 	%p380, %rd411, %rd3;
	@%p380 bra 	$L__BB0_760;
	mov.b32 	%r778, 1065353216;
	st.global.u32 	[%rd10+48256], %r778;
	mov.b32 	%r779, 1073741824;
	st.global.u32 	[%rd11+48256], %r779;
$L__BB0_760:
	add.s64 	%rd412, %rd9, 12096;
	setp.ge.u64 	%p381, %rd412, %rd3;
	@%p381 bra 	$L__BB0_762;
	mov.b32 	%r780, 1065353216;
	st.global.u32 	[%rd10+48384], %r780;
	mov.b32 	%r781, 1073741824;
	st.global.u32 	[%rd11+48384], %r781;
$L__BB0_762:
	add.s64 	%rd413, %rd9, 12128;
	setp.ge.u64 	%p382, %rd413, %rd3;
	@%p382 bra 	$L__BB0_764;
	mov.b32 	%r782, 1065353216;
	st.global.u32 	[%rd10+48512], %r782;
	mov.b32 	%r783, 1073741824;
	st.global.u32 	[%rd11+48512], %r783;
$L__BB0_764:
	add.s64 	%rd414, %rd9, 12160;
	setp.ge.u64 	%p383, %rd414, %rd3;
	@%p383 bra 	$L__BB0_766;
	mov.b32 	%r784, 1065353216;
	st.global.u32 	[%rd10+48640], %r784;
	mov.b32 	%r785, 1073741824;
	st.global.u32 	[%rd11+48640], %r785;
$L__BB0_766:
	add.s64 	%rd415, %rd9, 12192;
	setp.ge.u64 	%p384, %rd415, %rd3;
	@%p384 bra 	$L__BB0_768;
	mov.b32 	%r786, 1065353216;
	st.global.u32 	[%rd10+48768], %r786;
	mov.b32 	%r787, 1073741824;
	st.global.u32 	[%rd11+48768], %r787;
$L__BB0_768:
	add.s64 	%rd416, %rd9, 12224;
	setp.ge.u64 	%p385, %rd416, %rd3;
	@%p385 bra 	$L__BB0_770;
	mov.b32 	%r788, 1065353216;
	st.global.u32 	[%rd10+48896], %r788;
	mov.b32 	%r789, 1073741824;
	st.global.u32 	[%rd11+48896], %r789;
$L__BB0_770:
	add.s64 	%rd417, %rd9, 12256;
	setp.ge.u64 	%p386, %rd417, %rd3;
	@%p386 bra 	$L__BB0_772;
	mov.b32 	%r790, 1065353216;
	st.global.u32 	[%rd10+49024], %r790;
	mov.b32 	%r791, 1073741824;
	st.global.u32 	[%rd11+49024], %r791;
$L__BB0_772:
	add.s64 	%rd418, %rd9, 12288;
	setp.ge.u64 	%p387, %rd418, %rd3;
	@%p387 bra 	$L__BB0_774;
	mov.b32 	%r792, 1065353216;
	st.global.u32 	[%rd10+49152], %r792;
	mov.b32 	%r793, 1073741824;
	st.global.u32 	[%rd11+49152], %r793;
$L__BB0_774:
	add.s64 	%rd419, %rd9, 12320;
	setp.ge.u64 	%p388, %rd419, %rd3;
	@%p388 bra 	$L__BB0_776;
	mov.b32 	%r794, 1065353216;
	st.global.u32 	[%rd10+49280], %r794;
	mov.b32 	%r795, 1073741824;
	st.global.u32 	[%rd11+49280], %r795;
$L__BB0_776:
	add.s64 	%rd420, %rd9, 12352;
	setp.ge.u64 	%p389, %rd420, %rd3;
	@%p389 bra 	$L__BB0_778;
	mov.b32 	%r796, 1065353216;
	st.global.u32 	[%rd10+49408], %r796;
	mov.b32 	%r797, 1073741824;
	st.global.u32 	[%rd11+49408], %r797;
$L__BB0_778:
	add.s64 	%rd421, %rd9, 12384;
	setp.ge.u64 	%p390, %rd421, %rd3;
	@%p390 bra 	$L__BB0_780;
	mov.b32 	%r798, 1065353216;
	st.global.u32 	[%rd10+49536], %r798;
	mov.b32 	%r799, 1073741824;
	st.global.u32 	[%rd11+49536], %r799;
$L__BB0_780:
	add.s64 	%rd422, %rd9, 12416;
	setp.ge.u64 	%p391, %rd422, %rd3;
	@%p391 bra 	$L__BB0_782;
	mov.b32 	%r800, 1065353216;
	st.global.u32 	[%rd10+49664], %r800;
	mov.b32 	%r801, 1073741824;
	st.global.u32 	[%rd11+49664], %r801;
$L__BB0_782:
	add.s64 	%rd423, %rd9, 12448;
	setp.ge.u64 	%p392, %rd423, %rd3;
	@%p392 bra 	$L__BB0_784;
	mov.b32 	%r802, 1065353216;
	st.global.u32 	[%rd10+49792], %r802;
	mov.b32 	%r803, 1073741824;
	st.global.u32 	[%rd11+49792], %r803;
$L__BB0_784:
	add.s64 	%rd424, %rd9, 12480;
	setp.ge.u64 	%p393, %rd424, %rd3;
	@%p393 bra 	$L__BB0_786;
	mov.b32 	%r804, 1065353216;
	st.global.u32 	[%rd10+49920], %r804;
	mov.b32 	%r805, 1073741824;
	st.global.u32 	[%rd11+49920], %r805;
$L__BB0_786:
	add.s64 	%rd425, %rd9, 12512;
	setp.ge.u64 	%p394, %rd425, %rd3;
	@%p394 bra 	$L__BB0_788;
	mov.b32 	%r806, 1065353216;
	st.global.u32 	[%rd10+50048], %r806;
	mov.b32 	%r807, 1073741824;
	st.global.u32 	[%rd11+50048], %r807;
$L__BB0_788:
	add.s64 	%rd426, %rd9, 12544;
	setp.ge.u64 	%p395, %rd426, %rd3;
	@%p395 bra 	$L__BB0_790;
	mov.b32 	%r808, 1065353216;
	st.global.u32 	[%rd10+50176], %r808;
	mov.b32 	%r809, 1073741824;
	st.global.u32 	[%rd11+50176], %r809;
$L__BB0_790:
	add.s64 	%rd427, %rd9, 12576;
	setp.ge.u64 	%p396, %rd427, %rd3;
	@%p396 bra 	$L__BB0_792;
	mov.b32 	%r810, 1065353216;
	st.global.u32 	[%rd10+50304], %r810;
	mov.b32 	%r811, 1073741824;
	st.global.u32 	[%rd11+50304], %r811;
$L__BB0_792:
	add.s64 	%rd428, %rd9, 12608;
	setp.ge.u64 	%p397, %rd428, %rd3;
	@%p397 bra 	$L__BB0_794;
	mov.b32 	%r812, 1065353216;
	st.global.u32 	[%rd10+50432], %r812;
	mov.b32 	%r813, 1073741824;
	st.global.u32 	[%rd11+50432], %r813;
$L__BB0_794:
	add.s64 	%rd429, %rd9, 12640;
	setp.ge.u64 	%p398, %rd429, %rd3;
	@%p398 bra 	$L__BB0_796;
	mov.b32 	%r814, 1065353216;
	st.global.u32 	[%rd10+50560], %r814;
	mov.b32 	%r815, 1073741824;
	st.global.u32 	[%rd11+50560], %r815;
$L__BB0_796:
	add.s64 	%rd430, %rd9, 12672;
	setp.ge.u64 	%p399, %rd430, %rd3;
	@%p399 bra 	$L__BB0_798;
	mov.b32 	%r816, 1065353216;
	st.global.u32 	[%rd10+50688], %r816;
	mov.b32 	%r817, 1073741824;
	st.global.u32 	[%rd11+50688], %r817;
$L__BB0_798:
	add.s64 	%rd431, %rd9, 12704;
	setp.ge.u64 	%p400, %rd431, %rd3;
	@%p400 bra 	$L__BB0_800;
	mov.b32 	%r818, 1065353216;
	st.global.u32 	[%rd10+50816], %r818;
	mov.b32 	%r819, 1073741824;
	st.global.u32 	[%rd11+50816], %r819;
$L__BB0_800:
	add.s64 	%rd432, %rd9, 12736;
	setp.ge.u64 	%p401, %rd432, %rd3;
	@%p401 bra 	$L__BB0_802;
	mov.b32 	%r820, 1065353216;
	st.global.u32 	[%rd10+50944], %r820;
	mov.b32 	%r821, 1073741824;
	st.global.u32 	[%rd11+50944], %r821;
$L__BB0_802:
	add.s64 	%rd433, %rd9, 12768;
	setp.ge.u64 	%p402, %rd433, %rd3;
	@%p402 bra 	$L__BB0_804;
	mov.b32 	%r822, 1065353216;
	st.global.u32 	[%rd10+51072], %r822;
	mov.b32 	%r823, 1073741824;
	st.global.u32 	[%rd11+51072], %r823;
$L__BB0_804:
	add.s64 	%rd434, %rd9, 12800;
	setp.ge.u64 	%p403, %rd434, %rd3;
	@%p403 bra 	$L__BB0_806;
	mov.b32 	%r824, 1065353216;
	st.global.u32 	[%rd10+51200], %r824;
	mov.b32 	%r825, 1073741824;
	st.global.u32 	[%rd11+51200], %r825;
$L__BB0_806:
	add.s64 	%rd435, %rd9, 12832;
	setp.ge.u64 	%p404, %rd435, %rd3;
	@%p404 bra 	$L__BB0_808;
	mov.b32 	%r826, 1065353216;
	st.global.u32 	[%rd10+51328], %r826;
	mov.b32 	%r827, 1073741824;
	st.global.u32 	[%rd11+51328], %r827;
$L__BB0_808:
	add.s64 	%rd436, %rd9, 12864;
	setp.ge.u64 	%p405, %rd436, %rd3;
	@%p405 bra 	$L__BB0_810;
	mov.b32 	%r828, 1065353216;
	st.global.u32 	[%rd10+51456], %r828;
	mov.b32 	%r829, 1073741824;
	st.global.u32 	[%rd11+51456], %r829;
$L__BB0_810:
	add.s64 	%rd437, %rd9, 12896;
	setp.ge.u64 	%p406, %rd437, %rd3;
	@%p406 bra 	$L__BB0_812;
	mov.b32 	%r830, 1065353216;
	st.global.u32 	[%rd10+51584], %r830;
	mov.b32 	%r831, 1073741824;
	st.global.u32 	[%rd11+51584], %r831;
$L__BB0_812:
	add.s64 	%rd438, %rd9, 12928;
	setp.ge.u64 	%p407, %rd438, %rd3;
	@%p407 bra 	$L__BB0_814;
	mov.b32 	%r832, 1065353216;
	st.global.u32 	[%rd10+51712], %r832;
	mov.b32 	%r833, 1073741824;
	st.global.u32 	[%rd11+51712], %r833;
$L__BB0_814:
	add.s64 	%rd439, %rd9, 12960;
	setp.ge.u64 	%p408, %rd439, %rd3;
	@%p408 bra 	$L__BB0_816;
	mov.b32 	%r834, 1065353216;
	st.global.u32 	[%rd10+51840], %r834;
	mov.b32 	%r835, 1073741824;
	st.global.u32 	[%rd11+51840], %r835;
$L__BB0_816:
	add.s64 	%rd440, %rd9, 12992;
	setp.ge.u64 	%p409, %rd440, %rd3;
	@%p409 bra 	$L__BB0_818;
	mov.b32 	%r836, 1065353216;
	st.global.u32 	[%rd10+51968], %r836;
	mov.b32 	%r837, 1073741824;
	st.global.u32 	[%rd11+51968], %r837;
$L__BB0_818:
	add.s64 	%rd441, %rd9, 13024;
	setp.ge.u64 	%p410, %rd441, %rd3;
	@%p410 bra 	$L__BB0_820;
	mov.b32 	%r838, 1065353216;
	st.global.u32 	[%rd10+52096], %r838;
	mov.b32 	%r839, 1073741824;
	st.global.u32 	[%rd11+52096], %r839;
$L__BB0_820:
	add.s64 	%rd442, %rd9, 13056;
	setp.ge.u64 	%p411, %rd442, %rd3;
	@%p411 bra 	$L__BB0_822;
	mov.b32 	%r840, 1065353216;
	st.global.u32 	[%rd10+52224], %r840;
	mov.b32 	%r841, 1073741824;
	st.global.u32 	[%rd11+52224], %r841;
$L__BB0_822:
	add.s64 	%rd443, %rd9, 13088;
	setp.ge.u64 	%p412, %rd443, %rd3;
	@%p412 bra 	$L__BB0_824;
	mov.b32 	%r842, 1065353216;
	st.global.u32 	[%rd10+52352], %r842;
	mov.b32 	%r843, 1073741824;
	st.global.u32 	[%rd11+52352], %r843;
$L__BB0_824:
	add.s64 	%rd444, %rd9, 13120;
	setp.ge.u64 	%p413, %rd444, %rd3;
	@%p413 bra 	$L__BB0_826;
	mov.b32 	%r844, 1065353216;
	st.global.u32 	[%rd10+52480], %r844;
	mov.b32 	%r845, 1073741824;
	st.global.u32 	[%rd11+52480], %r845;
$L__BB0_826:
	add.s64 	%rd445, %rd9, 13152;
	setp.ge.u64 	%p414, %rd445, %rd3;
	@%p414 bra 	$L__BB0_828;
	mov.b32 	%r846, 1065353216;
	st.global.u32 	[%rd10+52608], %r846;
	mov.b32 	%r847, 1073741824;
	st.global.u32 	[%rd11+52608], %r847;
$L__BB0_828:
	add.s64 	%rd446, %rd9, 13184;
	setp.ge.u64 	%p415, %rd446, %rd3;
	@%p415 bra 	$L__BB0_830;
	mov.b32 	%r848, 1065353216;
	st.global.u32 	[%rd10+52736], %r848;
	mov.b32 	%r849, 1073741824;
	st.global.u32 	[%rd11+52736], %r849;
$L__BB0_830:
	add.s64 	%rd447, %rd9, 13216;
	setp.ge.u64 	%p416, %rd447, %rd3;
	@%p416 bra 	$L__BB0_832;
	mov.b32 	%r850, 1065353216;
	st.global.u32 	[%rd10+52864], %r850;
	mov.b32 	%r851, 1073741824;
	st.global.u32 	[%rd11+52864], %r851;
$L__BB0_832:
	add.s64 	%rd448, %rd9, 13248;
	setp.ge.u64 	%p417, %rd448, %rd3;
	@%p417 bra 	$L__BB0_834;
	mov.b32 	%r852, 1065353216;
	st.global.u32 	[%rd10+52992], %r852;
	mov.b32 	%r853, 1073741824;
	st.global.u32 	[%rd11+52992], %r853;
$L__BB0_834:
	add.s64 	%rd449, %rd9, 13280;
	setp.ge.u64 	%p418, %rd449, %rd3;
	@%p418 bra 	$L__BB0_836;
	mov.b32 	%r854, 1065353216;
	st.global.u32 	[%rd10+53120], %r854;
	mov.b32 	%r855, 1073741824;
	st.global.u32 	[%rd11+53120], %r855;
$L__BB0_836:
	add.s64 	%rd450, %rd9, 13312;
	setp.ge.u64 	%p419, %rd450, %rd3;
	@%p419 bra 	$L__BB0_838;
	mov.b32 	%r856, 1065353216;
	st.global.u32 	[%rd10+53248], %r856;
	mov.b32 	%r857, 1073741824;
	st.global.u32 	[%rd11+53248], %r857;
$L__BB0_838:
	add.s64 	%rd451, %rd9, 13344;
	setp.ge.u64 	%p420, %rd451, %rd3;
	@%p420 bra 	$L__BB0_840;
	mov.b32 	%r858, 1065353216;
	st.global.u32 	[%rd10+53376], %r858;
	mov.b32 	%r859, 1073741824;
	st.global.u32 	[%rd11+53376], %r859;
$L__BB0_840:
	add.s64 	%rd452, %rd9, 13376;
	setp.ge.u64 	%p421, %rd452, %rd3;
	@%p421 bra 	$L__BB0_842;
	mov.b32 	%r860, 1065353216;
	st.global.u32 	[%rd10+53504], %r860;
	mov.b32 	%r861, 1073741824;
	st.global.u32 	[%rd11+53504], %r861;
$L__BB0_842:
	add.s64 	%rd453, %rd9, 13408;
	setp.ge.u64 	%p422, %rd453, %rd3;
	@%p422 bra 	$L__BB0_844;
	mov.b32 	%r862, 1065353216;
	st.global.u32 	[%rd10+53632], %r862;
	mov.b32 	%r863, 1073741824;
	st.global.u32 	[%rd11+53632], %r863;
$L__BB0_844:
	add.s64 	%rd454, %rd9, 13440;
	setp.ge.u64 	%p423, %rd454, %rd3;
	@%p423 bra 	$L__BB0_846;
	mov.b32 	%r864, 1065353216;
	st.global.u32 	[%rd10+53760], %r864;
	mov.b32 	%r865, 1073741824;
	st.global.u32 	[%rd11+53760], %r865;
$L__BB0_846:
	add.s64 	%rd455, %rd9, 13472;
	setp.ge.u64 	%p424, %rd455, %rd3;
	@%p424 bra 	$L__BB0_848;
	mov.b32 	%r866, 1065353216;
	st.global.u32 	[%rd10+53888], %r866;
	mov.b32 	%r867, 1073741824;
	st.global.u32 	[%rd11+53888], %r867;
$L__BB0_848:
	add.s64 	%rd456, %rd9, 13504;
	setp.ge.u64 	%p425, %rd456, %rd3;
	@%p425 bra 	$L__BB0_850;
	mov.b32 	%r868, 1065353216;
	st.global.u32 	[%rd10+54016], %r868;
	mov.b32 	%r869, 1073741824;
	st.global.u32 	[%rd11+54016], %r869;
$L__BB0_850:
	add.s64 	%rd457, %rd9, 13536;
	setp.ge.u64 	%p426, %rd457, %rd3;
	@%p426 bra 	$L__BB0_852;
	mov.b32 	%r870, 1065353216;
	st.global.u32 	[%rd10+54144], %r870;
	mov.b32 	%r871, 1073741824;
	st.global.u32 	[%rd11+54144], %r871;
$L__BB0_852:
	add.s64 	%rd458, %rd9, 13568;
	setp.ge.u64 	%p427, %rd458, %rd3;
	@%p427 bra 	$L__BB0_854;
	mov.b32 	%r872, 1065353216;
	st.global.u32 	[%rd10+54272], %r872;
	mov.b32 	%r873, 1073741824;
	st.global.u32 	[%rd11+54272], %r873;
$L__BB0_854:
	add.s64 	%rd459, %rd9, 13600;
	setp.ge.u64 	%p428, %rd459, %rd3;
	@%p428 bra 	$L__BB0_856;
	mov.b32 	%r874, 1065353216;
	st.global.u32 	[%rd10+54400], %r874;
	mov.b32 	%r875, 1073741824;
	st.global.u32 	[%rd11+54400], %r875;
$L__BB0_856:
	add.s64 	%rd460, %rd9, 13632;
	setp.ge.u64 	%p429, %rd460, %rd3;
	@%p429 bra 	$L__BB0_858;
	mov.b32 	%r876, 1065353216;
	st.global.u32 	[%rd10+54528], %r876;
	mov.b32 	%r877, 1073741824;
	st.global.u32 	[%rd11+54528], %r877;
$L__BB0_858:
	add.s64 	%rd461, %rd9, 13664;
	setp.ge.u64 	%p430, %rd461, %rd3;
	@%p430 bra 	$L__BB0_860;
	mov.b32 	%r878, 1065353216;
	st.global.u32 	[%rd10+54656], %r878;
	mov.b32 	%r879, 1073741824;
	st.global.u32 	[%rd11+54656], %r879;
$L__BB0_860:
	add.s64 	%rd462, %rd9, 13696;
	setp.ge.u64 	%p431, %rd462, %rd3;
	@%p431 bra 	$L__BB0_862;
	mov.b32 	%r880, 1065353216;
	st.global.u32 	[%rd10+54784], %r880;
	mov.b32 	%r881, 1073741824;
	st.global.u32 	[%rd11+54784], %r881;
$L__BB0_862:
	add.s64 	%rd463, %rd9, 13728;
	setp.ge.u64 	%p432, %rd463, %rd3;
	@%p432 bra 	$L__BB0_864;
	mov.b32 	%r882, 1065353216;
	st.global.u32 	[%rd10+54912], %r882;
	mov.b32 	%r883, 1073741824;
	st.global.u32 	[%rd11+54912], %r883;
$L__BB0_864:
	add.s64 	%rd464, %rd9, 13760;
	setp.ge.u64 	%p433, %rd464, %rd3;
	@%p433 bra 	$L__BB0_866;
	mov.b32 	%r884, 1065353216;
	st.global.u32 	[%rd10+55040], %r884;
	mov.b32 	%r885, 1073741824;
	st.global.u32 	[%rd11+55040], %r885;
$L__BB0_866:
	add.s64 	%rd465, %rd9, 13792;
	setp.ge.u64 	%p434, %rd465, %rd3;
	@%p434 bra 	$L__BB0_868;
	mov.b32 	%r886, 1065353216;
	st.global.u32 	[%rd10+55168], %r886;
	mov.b32 	%r887, 1073741824;
	st.global.u32 	[%rd11+55168], %r887;
$L__BB0_868:
	add.s64 	%rd466, %rd9, 13824;
	setp.ge.u64 	%p435, %rd466, %rd3;
	@%p435 bra 	$L__BB0_870;
	mov.b32 	%r888, 1065353216;
	st.global.u32 	[%rd10+55296], %r888;
	mov.b32 	%r889, 1073741824;
	st.global.u32 	[%rd11+55296], %r889;
$L__BB0_870:
	add.s64 	%rd467, %rd9, 13856;
	setp.ge.u64 	%p436, %rd467, %rd3;
	@%p436 bra 	$L__BB0_872;
	mov.b32 	%r890, 1065353216;
	st.global.u32 	[%rd10+55424], %r890;
	mov.b32 	%r891, 1073741824;
	st.global.u32 	[%rd11+55424], %r891;
$L__BB0_872:
	add.s64 	%rd468, %rd9, 13888;
	setp.ge.u64 	%p437, %rd468, %rd3;
	@%p437 bra 	$L__BB0_874;
	mov.b32 	%r892, 1065353216;
	st.global.u32 	[%rd10+55552], %r892;
	mov.b32 	%r893, 1073741824;
	st.global.u32 	[%rd11+55552], %r893;
$L__BB0_874:
	add.s64 	%rd469, %rd9, 13920;
	setp.ge.u64 	%p438, %rd469, %rd3;
	@%p438 bra 	$L__BB0_876;
	mov.b32 	%r894, 1065353216;
	st.global.u32 	[%rd10+55680], %r894;
	mov.b32 	%r895, 1073741824;
	st.global.u32 	[%rd11+55680], %r895;
$L__BB0_876:
	add.s64 	%rd470, %rd9, 13952;
	setp.ge.u64 	%p439, %rd470, %rd3;
	@%p439 bra 	$L__BB0_878;
	mov.b32 	%r896, 1065353216;
	st.global.u32 	[%rd10+55808], %r896;
	mov.b32 	%r897, 1073741824;
	st.global.u32 	[%rd11+55808], %r897;
$L__BB0_878:
	add.s64 	%rd471, %rd9, 13984;
	setp.ge.u64 	%p440, %rd471, %rd3;
	@%p440 bra 	$L__BB0_880;
	mov.b32 	%r898, 1065353216;
	st.global.u32 	[%rd10+55936], %r898;
	mov.b32 	%r899, 1073741824;
	st.global.u32 	[%rd11+55936], %r899;
$L__BB0_880:
	add.s64 	%rd472, %rd9, 14016;
	setp.ge.u64 	%p441, %rd472, %rd3;
	@%p441 bra 	$L__BB0_882;
	mov.b32 	%r900, 1065353216;
	st.global.u32 	[%rd10+56064], %r900;
	mov.b32 	%r901, 1073741824;
	st.global.u32 	[%rd11+56064], %r901;
$L__BB0_882:
	add.s64 	%rd473, %rd9, 14048;
	setp.ge.u64 	%p442, %rd473, %rd3;
	@%p442 bra 	$L__BB0_884;
	mov.b32 	%r902, 1065353216;
	st.global.u32 	[%rd10+56192], %r902;
	mov.b32 	%r903, 1073741824;
	st.global.u32 	[%rd11+56192], %r903;
$L__BB0_884:
	add.s64 	%rd474, %rd9, 14080;
	setp.ge.u64 	%p443, %rd474, %rd3;
	@%p443 bra 	$L__BB0_886;
	mov.b32 	%r904, 1065353216;
	st.global.u32 	[%rd10+56320], %r904;
	mov.b32 	%r905, 1073741824;
	st.global.u32 	[%rd11+56320], %r905;
$L__BB0_886:
	add.s64 	%rd475, %rd9, 14112;
	setp.ge.u64 	%p444, %rd475, %rd3;
	@%p444 bra 	$L__BB0_888;
	mov.b32 	%r906, 1065353216;
	st.global.u32 	[%rd10+56448], %r906;
	mov.b32 	%r907, 1073741824;
	st.global.u32 	[%rd11+56448], %r907;
$L__BB0_888:
	add.s64 	%rd476, %rd9, 14144;
	setp.ge.u64 	%p445, %rd476, %rd3;
	@%p445 bra 	$L__BB0_890;
	mov.b32 	%r908, 1065353216;
	st.global.u32 	[%rd10+56576], %r908;
	mov.b32 	%r909, 1073741824;
	st.global.u32 	[%rd11+56576], %r909;
$L__BB0_890:
	add.s64 	%rd477, %rd9, 14176;
	setp.ge.u64 	%p446, %rd477, %rd3;
	@%p446 bra 	$L__BB0_892;
	mov.b32 	%r910, 1065353216;
	st.global.u32 	[%rd10+56704], %r910;
	mov.b32 	%r911, 1073741824;
	st.global.u32 	[%rd11+56704], %r911;
$L__BB0_892:
	add.s64 	%rd478, %rd9, 14208;
	setp.ge.u64 	%p447, %rd478, %rd3;
	@%p447 bra 	$L__BB0_894;
	mov.b32 	%r912, 1065353216;
	st.global.u32 	[%rd10+56832], %r912;
	mov.b32 	%r913, 1073741824;
	st.global.u32 	[%rd11+56832], %r913;
$L__BB0_894:
	add.s64 	%rd479, %rd9, 14240;
	setp.ge.u64 	%p448, %rd479, %rd3;
	@%p448 bra 	$L__BB0_896;
	mov.b32 	%r914, 1065353216;
	st.global.u32 	[%rd10+56960], %r914;
	mov.b32 	%r915, 1073741824;
	st.global.u32 	[%rd11+56960], %r915;
$L__BB0_896:
	add.s64 	%rd480, %rd9, 14272;
	setp.ge.u64 	%p449, %rd480, %rd3;
	@%p449 bra 	$L__BB0_898;
	mov.b32 	%r916, 1065353216;
	st.global.u32 	[%rd10+57088], %r916;
	mov.b32 	%r917, 1073741824;
	st.global.u32 	[%rd11+57088], %r917;
$L__BB0_898:
	add.s64 	%rd481, %rd9, 14304;
	setp.ge.u64 	%p450, %rd481, %rd3;
	@%p450 bra 	$L__BB0_900;
	mov.b32 	%r918, 1065353216;
	st.global.u32 	[%rd10+57216], %r918;
	mov.b32 	%r919, 1073741824;
	st.global.u32 	[%rd11+57216], %r919;
$L__BB0_900:
	add.s64 	%rd482, %rd9, 14336;
	setp.ge.u64 	%p451, %rd482, %rd3;
	@%p451 bra 	$L__BB0_902;
	mov.b32 	%r920, 1065353216;
	st.global.u32 	[%rd10+57344], %r920;
	mov.b32 	%r921, 1073741824;
	st.global.u32 	[%rd11+57344], %r921;
$L__BB0_902:
	add.s64 	%rd483, %rd9, 14368;
	setp.ge.u64 	%p452, %rd483, %rd3;
	@%p452 bra 	$L__BB0_904;
	mov.b32 	%r922, 1065353216;
	st.global.u32 	[%rd10+57472], %r922;
	mov.b32 	%r923, 1073741824;
	st.global.u32 	[%rd11+57472], %r923;
$L__BB0_904:
	add.s64 	%rd484, %rd9, 14400;
	setp.ge.u64 	%p453, %rd484, %rd3;
	@%p453 bra 	$L__BB0_906;
	mov.b32 	%r924, 1065353216;
	st.global.u32 	[%rd10+57600], %r924;
	mov.b32 	%r925, 1073741824;
	st.global.u32 	[%rd11+57600], %r925;
$L__BB0_906:
	add.s64 	%rd485, %rd9, 14432;
	setp.ge.u64 	%p454, %rd485, %rd3;
	@%p454 bra 	$L__BB0_908;
	mov.b32 	%r926, 1065353216;
	st.global.u32 	[%rd10+57728], %r926;
	mov.b32 	%r927, 1073741824;
	st.global.u32 	[%rd11+57728], %r927;
$L__BB0_908:
	add.s64 	%rd486, %rd9, 14464;
	setp.ge.u64 	%p455, %rd486, %rd3;
	@%p455 bra 	$L__BB0_910;
	mov.b32 	%r928, 1065353216;
	st.global.u32 	[%rd10+57856], %r928;
	mov.b32 	%r929, 1073741824;
	st.global.u32 	[%rd11+57856], %r929;
$L__BB0_910:
	add.s64 	%rd487, %rd9, 14496;
	setp.ge.u64 	%p456, %rd487, %rd3;
	@%p456 bra 	$L__BB0_912;
	mov.b32 	%r930, 1065353216;
	st.global.u32 	[%rd10+57984], %r930;
	mov.b32 	%r931, 1073741824;
	st.global.u32 	[%rd11+57984], %r931;
$L__BB0_912:
	add.s64 	%rd488, %rd9, 14528;
	setp.ge.u64 	%p457, %rd488, %rd3;
	@%p457 bra 	$L__BB0_914;
	mov.b32 	%r932, 1065353216;
	st.global.u32 	[%rd10+58112], %r932;
	mov.b32 	%r933, 1073741824;
	st.global.u32 	[%rd11+58112], %r933;
$L__BB0_914:
	add.s64 	%rd489, %rd9, 14560;
	setp.ge.u64 	%p458, %rd489, %rd3;
	@%p458 bra 	$L__BB0_916;
	mov.b32 	%r934, 1065353216;
	st.global.u32 	[%rd10+58240], %r934;
	mov.b32 	%r935, 1073741824;
	st.global.u32 	[%rd11+58240], %r935;
$L__BB0_916:
	add.s64 	%rd490, %rd9, 14592;
	setp.ge.u64 	%p459, %rd490, %rd3;
	@%p459 bra 	$L__BB0_918;
	mov.b32 	%r936, 1065353216;
	st.global.u32 	[%rd10+58368], %r936;
	mov.b32 	%r937, 1073741824;
	st.global.u32 	[%rd11+58368], %r937;
$L__BB0_918:
	add.s64 	%rd491, %rd9, 14624;
	setp.ge.u64 	%p460, %rd491, %rd3;
	@%p460 bra 	$L__BB0_920;
	mov.b32 	%r938, 1065353216;
	st.global.u32 	[%rd10+58496], %r938;
	mov.b32 	%r939, 1073741824;
	st.global.u32 	[%rd11+58496], %r939;
$L__BB0_920:
	add.s64 	%rd492, %rd9, 14656;
	setp.ge.u64 	%p461, %rd492, %rd3;
	@%p461 bra 	$L__BB0_922;
	mov.b32 	%r940, 1065353216;
	st.global.u32 	[%rd10+58624], %r940;
	mov.b32 	%r941, 1073741824;
	st.global.u32 	[%rd11+58624], %r941;
$L__BB0_922:
	add.s64 	%rd493, %rd9, 14688;
	setp.ge.u64 	%p462, %rd493, %rd3;
	@%p462 bra 	$L__BB0_924;
	mov.b32 	%r942, 1065353216;
	st.global.u32 	[%rd10+58752], %r942;
	mov.b32 	%r943, 1073741824;
	st.global.u32 	[%rd11+58752], %r943;
$L__BB0_924:
	add.s64 	%rd494, %rd9, 14720;
	setp.ge.u64 	%p463, %rd494, %rd3;
	@%p463 bra 	$L__BB0_926;
	mov.b32 	%r944, 1065353216;
	st.global.u32 	[%rd10+58880], %r944;
	mov.b32 	%r945, 1073741824;
	st.global.u32 	[%rd11+58880], %r945;
$L__BB0_926:
	add.s64 	%rd495, %rd9, 14752;
	setp.ge.u64 	%p464, %rd495, %rd3;
	@%p464 bra 	$L__BB0_928;
	mov.b32 	%r946, 1065353216;
	st.global.u32 	[%rd10+59008], %r946;
	mov.b32 	%r947, 1073741824;
	st.global.u32 	[%rd11+59008], %r947;
$L__BB0_928:
	add.s64 	%rd496, %rd9, 14784;
	setp.ge.u64 	%p465, %rd496, %rd3;
	@%p465 bra 	$L__BB0_930;
	mov.b32 	%r948, 1065353216;
	st.global.u32 	[%rd10+59136], %r948;
	mov.b32 	%r949, 1073741824;
	st.global.u32 	[%rd11+59136], %r949;
$L__BB0_930:
	add.s64 	%rd497, %rd9, 14816;
	setp.ge.u64 	%p466, %rd497, %rd3;
	@%p466 bra 	$L__BB0_932;
	mov.b32 	%r950, 1065353216;
	st.global.u32 	[%rd10+59264], %r950;
	mov.b32 	%r951, 1073741824;
	st.global.u32 	[%rd11+59264], %r951;
$L__BB0_932:
	add.s64 	%rd498, %rd9, 14848;
	setp.ge.u64 	%p467, %rd498, %rd3;
	@%p467 bra 	$L__BB0_934;
	mov.b32 	%r952, 1065353216;
	st.global.u32 	[%rd10+59392], %r952;
	mov.b32 	%r953, 1073741824;
	st.global.u32 	[%rd11+59392], %r953;
$L__BB0_934:
	add.s64 	%rd499, %rd9, 14880;
	setp.ge.u64 	%p468, %rd499, %rd3;
	@%p468 bra 	$L__BB0_936;
	mov.b32 	%r954, 1065353216;
	st.global.u32 	[%rd10+59520], %r954;
	mov.b32 	%r955, 1073741824;
	st.global.u32 	[%rd11+59520], %r955;
$L__BB0_936:
	add.s64 	%rd500, %rd9, 14912;
	setp.ge.u64 	%p469, %rd500, %rd3;
	@%p469 bra 	$L__BB0_938;
	mov.b32 	%r956, 1065353216;
	st.global.u32 	[%rd10+59648], %r956;
	mov.b32 	%r957, 1073741824;
	st.global.u32 	[%rd11+59648], %r957;
$L__BB0_938:
	add.s64 	%rd501, %rd9, 14944;
	setp.ge.u64 	%p470, %rd501, %rd3;
	@%p470 bra 	$L__BB0_940;
	mov.b32 	%r958, 1065353216;
	st.global.u32 	[%rd10+59776], %r958;
	mov.b32 	%r959, 1073741824;
	st.global.u32 	[%rd11+59776], %r959;
$L__BB0_940:
	add.s64 	%rd502, %rd9, 14976;
	setp.ge.u64 	%p471, %rd502, %rd3;
	@%p471 bra 	$L__BB0_942;
	mov.b32 	%r960, 1065353216;
	st.global.u32 	[%rd10+59904], %r960;
	mov.b32 	%r961, 1073741824;
	st.global.u32 	[%rd11+59904], %r961;
$L__BB0_942:
	add.s64 	%rd503, %rd9, 15008;
	setp.ge.u64 	%p472, %rd503, %rd3;
	@%p472 bra 	$L__BB0_944;
	mov.b32 	%r962, 1065353216;
	st.global.u32 	[%rd10+60032], %r962;
	mov.b32 	%r963, 1073741824;
	st.global.u32 	[%rd11+60032], %r963;
$L__BB0_944:
	add.s64 	%rd504, %rd9, 15040;
	setp.ge.u64 	%p473, %rd504, %rd3;
	@%p473 bra 	$L__BB0_946;
	mov.b32 	%r964, 1065353216;
	st.global.u32 	[%rd10+60160], %r964;
	mov.b32 	%r965, 1073741824;
	st.global.u32 	[%rd11+60160], %r965;
$L__BB0_946:
	add.s64 	%rd505, %rd9, 15072;
	setp.ge.u64 	%p474, %rd505, %rd3;
	@%p474 bra 	$L__BB0_948;
	mov.b32 	%r966, 1065353216;
	st.global.u32 	[%rd10+60288], %r966;
	mov.b32 	%r967, 1073741824;
	st.global.u32 	[%rd11+60288], %r967;
$L__BB0_948:
	add.s64 	%rd506, %rd9, 15104;
	setp.ge.u64 	%p475, %rd506, %rd3;
	@%p475 bra 	$L__BB0_950;
	mov.b32 	%r968, 1065353216;
	st.global.u32 	[%rd10+60416], %r968;
	mov.b32 	%r969, 1073741824;
	st.global.u32 	[%rd11+60416], %r969;
$L__BB0_950:
	add.s64 	%rd507, %rd9, 15136;
	setp.ge.u64 	%p476, %rd507, %rd3;
	@%p476 bra 	$L__BB0_952;
	mov.b32 	%r970, 1065353216;
	st.global.u32 	[%rd10+60544], %r970;
	mov.b32 	%r971, 1073741824;
	st.global.u32 	[%rd11+60544], %r971;
$L__BB0_952:
	add.s64 	%rd508, %rd9, 15168;
	setp.ge.u64 	%p477, %rd508, %rd3;
	@%p477 bra 	$L__BB0_954;
	mov.b32 	%r972, 1065353216;
	st.global.u32 	[%rd10+60672], %r972;
	mov.b32 	%r973, 1073741824;
	st.global.u32 	[%rd11+60672], %r973;
$L__BB0_954:
	add.s64 	%rd509, %rd9, 15200;
	setp.ge.u64 	%p478, %rd509, %rd3;
	@%p478 bra 	$L__BB0_956;
	mov.b32 	%r974, 1065353216;
	st.global.u32 	[%rd10+60800], %r974;
	mov.b32 	%r975, 1073741824;
	st.global.u32 	[%rd11+60800], %r975;
$L__BB0_956:
	add.s64 	%rd510, %rd9, 15232;
	setp.ge.u64 	%p479, %rd510, %rd3;
	@%p479 bra 	$L__BB0_958;
	mov.b32 	%r976, 1065353216;
	st.global.u32 	[%rd10+60928], %r976;
	mov.b32 	%r977, 1073741824;
	st.global.u32 	[%rd11+60928], %r977;
$L__BB0_958:
	add.s64 	%rd511, %rd9, 15264;
	setp.ge.u64 	%p480, %rd511, %rd3;
	@%p480 bra 	$L__BB0_960;
	mov.b32 	%r978, 1065353216;
	st.global.u32 	[%rd10+61056], %r978;
	mov.b32 	%r979, 1073741824;
	st.global.u32 	[%rd11+61056], %r979;
$L__BB0_960:
	add.s64 	%rd512, %rd9, 15296;
	setp.ge.u64 	%p481, %rd512, %rd3;
	@%p481 bra 	$L__BB0_962;
	mov.b32 	%r980, 1065353216;
	st.global.u32 	[%rd10+61184], %r980;
	mov.b32 	%r981, 1073741824;
	st.global.u32 	[%rd11+61184], %r981;
$L__BB0_962:
	add.s64 	%rd513, %rd9, 15328;
	setp.ge.u64 	%p482, %rd513, %rd3;
	@%p482 bra 	$L__BB0_964;
	mov.b32 	%r982, 1065353216;
	st.global.u32 	[%rd10+61312], %r982;
	mov.b32 	%r983, 1073741824;
	st.global.u32 	[%rd11+61312], %r983;
$L__BB0_964:
	add.s64 	%rd514, %rd9, 15360;
	setp.ge.u64 	%p483, %rd514, %rd3;
	@%p483 bra 	$L__BB0_966;
	mov.b32 	%r984, 1065353216;
	st.global.u32 	[%rd10+61440], %r984;
	mov.b32 	%r985, 1073741824;
	st.global.u32 	[%rd11+61440], %r985;
$L__BB0_966:
	add.s64 	%rd515, %rd9, 15392;
	setp.ge.u64 	%p484, %rd515, %rd3;
	@%p484 bra 	$L__BB0_968;
	mov.b32 	%r986, 1065353216;
	st.global.u32 	[%rd10+61568], %r986;
	mov.b32 	%r987, 1073741824;
	st.global.u32 	[%rd11+61568], %r987;
$L__BB0_968:
	add.s64 	%rd516, %rd9, 15424;
	setp.ge.u64 	%p485, %rd516, %rd3;
	@%p485 bra 	$L__BB0_970;
	mov.b32 	%r988, 1065353216;
	st.global.u32 	[%rd10+61696], %r988;
	mov.b32 	%r989, 1073741824;
	st.global.u32 	[%rd11+61696], %r989;
$L__BB0_970:
	add.s64 	%rd517, %rd9, 15456;
	setp.ge.u64 	%p486, %rd517, %rd3;
	@%p486 bra 	$L__BB0_972;
	mov.b32 	%r990, 1065353216;
	st.global.u32 	[%rd10+61824], %r990;
	mov.b32 	%r991, 1073741824;
	st.global.u32 	[%rd11+61824], %r991;
$L__BB0_972:
	add.s64 	%rd518, %rd9, 15488;
	setp.ge.u64 	%p487, %rd518, %rd3;
	@%p487 bra 	$L__BB0_974;
	mov.b32 	%r992, 1065353216;
	st.global.u32 	[%rd10+61952], %r992;
	mov.b32 	%r993, 1073741824;
	st.global.u32 	[%rd11+61952], %r993;
$L__BB0_974:
	add.s64 	%rd519, %rd9, 15520;
	setp.ge.u64 	%p488, %rd519, %rd3;
	@%p488 bra 	$L__BB0_976;
	mov.b32 	%r994, 1065353216;
	st.global.u32 	[%rd10+62080], %r994;
	mov.b32 	%r995, 1073741824;
	st.global.u32 	[%rd11+62080], %r995;
$L__BB0_976:
	add.s64 	%rd520, %rd9, 15552;
	setp.ge.u64 	%p489, %rd520, %rd3;
	@%p489 bra 	$L__BB0_978;
	mov.b32 	%r996, 1065353216;
	st.global.u32 	[%rd10+62208], %r996;
	mov.b32 	%r997, 1073741824;
	st.global.u32 	[%rd11+62208], %r997;
$L__BB0_978:
	add.s64 	%rd521, %rd9, 15584;
	setp.ge.u64 	%p490, %rd521, %rd3;
	@%p490 bra 	$L__BB0_980;
	mov.b32 	%r998, 1065353216;
	st.global.u32 	[%rd10+62336], %r998;
	mov.b32 	%r999, 1073741824;
	st.global.u32 	[%rd11+62336], %r999;
$L__BB0_980:
	add.s64 	%rd522, %rd9, 15616;
	setp.ge.u64 	%p491, %rd522, %rd3;
	@%p491 bra 	$L__BB0_982;
	mov.b32 	%r1000, 1065353216;
	st.global.u32 	[%rd10+62464], %r1000;
	mov.b32 	%r1001, 1073741824;
	st.global.u32 	[%rd11+62464], %r1001;
$L__BB0_982:
	add.s64 	%rd523, %rd9, 15648;
	setp.ge.u64 	%p492, %rd523, %rd3;
	@%p492 bra 	$L__BB0_984;
	mov.b32 	%r1002, 1065353216;
	st.global.u32 	[%rd10+62592], %r1002;
	mov.b32 	%r1003, 1073741824;
	st.global.u32 	[%rd11+62592], %r1003;
$L__BB0_984:
	add.s64 	%rd524, %rd9, 15680;
	setp.ge.u64 	%p493, %rd524, %rd3;
	@%p493 bra 	$L__BB0_986;
	mov.b32 	%r1004, 1065353216;
	st.global.u32 	[%rd10+62720], %r1004;
	mov.b32 	%r1005, 1073741824;
	st.global.u32 	[%rd11+62720], %r1005;
$L__BB0_986:
	add.s64 	%rd525, %rd9, 15712;
	setp.ge.u64 	%p494, %rd525, %rd3;
	@%p494 bra 	$L__BB0_988;
	mov.b32 	%r1006, 1065353216;
	st.global.u32 	[%rd10+62848], %r1006;
	mov.b32 	%r1007, 1073741824;
	st.global.u32 	[%rd11+62848], %r1007;
$L__BB0_988:
	add.s64 	%rd526, %rd9, 15744;
	setp.ge.u64 	%p495, %rd526, %rd3;
	@%p495 bra 	$L__BB0_990;
	mov.b32 	%r1008, 1065353216;
	st.global.u32 	[%rd10+62976], %r1008;
	mov.b32 	%r1009, 1073741824;
	st.global.u32 	[%rd11+62976], %r1009;
$L__BB0_990:
	add.s64 	%rd527, %rd9, 15776;
	setp.ge.u64 	%p496, %rd527, %rd3;
	@%p496 bra 	$L__BB0_992;
	mov.b32 	%r1010, 1065353216;
	st.global.u32 	[%rd10+63104], %r1010;
	mov.b32 	%r1011, 1073741824;
	st.global.u32 	[%rd11+63104], %r1011;
$L__BB0_992:
	add.s64 	%rd528, %rd9, 15808;
	setp.ge.u64 	%p497, %rd528, %rd3;
	@%p497 bra 	$L__BB0_994;
	mov.b32 	%r1012, 1065353216;
	st.global.u32 	[%rd10+63232], %r1012;
	mov.b32 	%r1013, 1073741824;
	st.global.u32 	[%rd11+63232], %r1013;
$L__BB0_994:
	add.s64 	%rd529, %rd9, 15840;
	setp.ge.u64 	%p498, %rd529, %rd3;
	@%p498 bra 	$L__BB0_996;
	mov.b32 	%r1014, 1065353216;
	st.global.u32 	[%rd10+63360], %r1014;
	mov.b32 	%r1015, 1073741824;
	st.global.u32 	[%rd11+63360], %r1015;
$L__BB0_996:
	add.s64 	%rd530, %rd9, 15872;
	setp.ge.u64 	%p499, %rd530, %rd3;
	@%p499 bra 	$L__BB0_998;
	mov.b32 	%r1016, 1065353216;
	st.global.u32 	[%rd10+63488], %r1016;
	mov.b32 	%r1017, 1073741824;
	st.global.u32 	[%rd11+63488], %r1017;
$L__BB0_998:
	add.s64 	%rd531, %rd9, 15904;
	setp.ge.u64 	%p500, %rd531, %rd3;
	@%p500 bra 	$L__BB0_1000;
	mov.b32 	%r1018, 1065353216;
	st.global.u32 	[%rd10+63616], %r1018;
	mov.b32 	%r1019, 1073741824;
	st.global.u32 	[%rd11+63616], %r1019;
$L__BB0_1000:
	add.s64 	%rd532, %rd9, 15936;
	setp.ge.u64 	%p501, %rd532, %rd3;
	@%p501 bra 	$L__BB0_1002;
	mov.b32 	%r1020, 1065353216;
	st.global.u32 	[%rd10+63744], %r1020;
	mov.b32 	%r1021, 1073741824;
	st.global.u32 	[%rd11+63744], %r1021;
$L__BB0_1002:
	add.s64 	%rd533, %rd9, 15968;
	setp.ge.u64 	%p502, %rd533, %rd3;
	@%p502 bra 	$L__BB0_1004;
	mov.b32 	%r1022, 1065353216;
	st.global.u32 	[%rd10+63872], %r1022;
	mov.b32 	%r1023, 1073741824;
	st.global.u32 	[%rd11+63872], %r1023;
$L__BB0_1004:
	add.s64 	%rd534, %rd9, 16000;
	setp.ge.u64 	%p503, %rd534, %rd3;
	@%p503 bra 	$L__BB0_1006;
	mov.b32 	%r1024, 1065353216;
	st.global.u32 	[%rd10+64000], %r1024;
	mov.b32 	%r1025, 1073741824;
	st.global.u32 	[%rd11+64000], %r1025;
$L__BB0_1006:
	add.s64 	%rd535, %rd9, 16032;
	setp.ge.u64 	%p504, %rd535, %rd3;
	@%p504 bra 	$L__BB0_1008;
	mov.b32 	%r1026, 1065353216;
	st.global.u32 	[%rd10+64128], %r1026;
	mov.b32 	%r1027, 1073741824;
	st.global.u32 	[%rd11+64128], %r1027;
$L__BB0_1008:
	add.s64 	%rd536, %rd9, 16064;
	setp.ge.u64 	%p505, %rd536, %rd3;
	@%p505 bra 	$L__BB0_1010;
	mov.b32 	%r1028, 1065353216;
	st.global.u32 	[%rd10+64256], %r1028;
	mov.b32 	%r1029, 1073741824;
	st.global.u32 	[%rd11+64256], %r1029;
$L__BB0_1010:
	add.s64 	%rd537, %rd9, 16096;
	setp.ge.u64 	%p506, %rd537, %rd3;
	@%p506 bra 	$L__BB0_1012;
	mov.b32 	%r1030, 1065353216;
	st.global.u32 	[%rd10+64384], %r1030;
	mov.b32 	%r1031, 1073741824;
	st.global.u32 	[%rd11+64384], %r1031;
$L__BB0_1012:
	add.s64 	%rd538, %rd9, 16128;
	setp.ge.u64 	%p507, %rd538, %rd3;
	@%p507 bra 	$L__BB0_1014;
	mov.b32 	%r1032, 1065353216;
	st.global.u32 	[%rd10+64512], %r1032;
	mov.b32 	%r1033, 1073741824;
	st.global.u32 	[%rd11+64512], %r1033;
$L__BB0_1014:
	add.s64 	%rd539, %rd9, 16160;
	setp.ge.u64 	%p508, %rd539, %rd3;
	@%p508 bra 	$L__BB0_1016;
	mov.b32 	%r1034, 1065353216;
	st.global.u32 	[%rd10+64640], %r1034;
	mov.b32 	%r1035, 1073741824;
	st.global.u32 	[%rd11+64640], %r1035;
$L__BB0_1016:
	add.s64 	%rd540, %rd9, 16192;
	setp.ge.u64 	%p509, %rd540, %rd3;
	@%p509 bra 	$L__BB0_1018;
	mov.b32 	%r1036, 1065353216;
	st.global.u32 	[%rd10+64768], %r1036;
	mov.b32 	%r1037, 1073741824;
	st.global.u32 	[%rd11+64768], %r1037;
$L__BB0_1018:
	add.s64 	%rd541, %rd9, 16224;
	setp.ge.u64 	%p510, %rd541, %rd3;
	@%p510 bra 	$L__BB0_1020;
	mov.b32 	%r1038, 1065353216;
	st.global.u32 	[%rd10+64896], %r1038;
	mov.b32 	%r1039, 1073741824;
	st.global.u32 	[%rd11+64896], %r1039;
$L__BB0_1020:
	add.s64 	%rd542, %rd9, 16256;
	setp.ge.u64 	%p511, %rd542, %rd3;
	@%p511 bra 	$L__BB0_1022;
	mov.b32 	%r1040, 1065353216;
	st.global.u32 	[%rd10+65024], %r1040;
	mov.b32 	%r1041, 1073741824;
	st.global.u32 	[%rd11+65024], %r1041;
$L__BB0_1022:
	add.s64 	%rd543, %rd9, 16288;
	setp.ge.u64 	%p512, %rd543, %rd3;
	@%p512 bra 	$L__BB0_1024;
	mov.b32 	%r1042, 1065353216;
	st.global.u32 	[%rd10+65152], %r1042;
	mov.b32 	%r1043, 1073741824;
	st.global.u32 	[%rd11+65152], %r1043;
$L__BB0_1024:
	add.s64 	%rd544, %rd9, 16320;
	setp.ge.u64 	%p513, %rd544, %rd3;
	@%p513 bra 	$L__BB0_1026;
	mov.b32 	%r1044, 1065353216;
	st.global.u32 	[%rd10+65280], %r1044;
	mov.b32 	%r1045, 1073741824;
	st.global.u32 	[%rd11+65280], %r1045;
$L__BB0_1026:
	add.s64 	%rd545, %rd9, 16352;
	setp.ge.u64 	%p514, %rd545, %rd3;
	@%p514 bra 	$L__BB0_1028;
	mov.b32 	%r1046, 1065353216;
	st.global.u32 	[%rd10+65408], %r1046;
	mov.b32 	%r1047, 1073741824;
	st.global.u32 	[%rd11+65408], %r1047;
$L__BB0_1028:
	add.s64 	%rd546, %rd546, %rd2;
	setp.lt.u64 	%p515, %rd546, %rd4;
	@%p515 bra 	$L__BB0_4;
$L__BB0_1029:
	ret;

}
	// .globl	_Z3addiPfS_
.visible .entry _Z3addiPfS_(
	.param .u32 _Z3addiPfS__param_0,
	.param .u64 .ptr .align 1 _Z3addiPfS__param_1,
	.param .u64 .ptr .align 1 _Z3addiPfS__param_2
)
{
	.reg .pred 	%p<7>;
	.reg .b32 	%r<31>;
	.reg .b32 	%f<16>;
	.reg .b64 	%rd<18>;

	ld.param.u32 	%r12, [_Z3addiPfS__param_0];
	ld.param.u64 	%rd3, [_Z3addiPfS__param_1];
	ld.param.u64 	%rd4, [_Z3addiPfS__param_2];
	cvta.to.global.u64 	%rd1, %rd4;
	cvta.to.global.u64 	%rd2, %rd3;
	mov.u32 	%r13, %ctaid.x;
	mov.u32 	%r14, %ntid.x;
	mov.u32 	%r15, %tid.x;
	mad.lo.s32 	%r29, %r13, %r14, %r15;
	mov.u32 	%r16, %nctaid.x;
	mul.lo.s32 	%r2, %r14, %r16;
	setp.ge.s32 	%p1, %r29, %r12;
	@%p1 bra 	$L__BB1_7;
	add.s32 	%r17, %r29, %r2;
	max.s32 	%r18, %r12, %r17;
	setp.lt.s32 	%p2, %r17, %r12;
	selp.u32 	%r19, 1, 0, %p2;
	add.s32 	%r20, %r17, %r19;
	sub.s32 	%r21, %r18, %r20;
	div.u32 	%r22, %r21, %r2;
	add.s32 	%r3, %r22, %r19;
	and.b32  	%r23, %r3, 3;
	setp.eq.s32 	%p3, %r23, 3;
	@%p3 bra 	$L__BB1_4;
	add.s32 	%r24, %r3, 1;
	and.b32  	%r25, %r24, 3;
	neg.s32 	%r27, %r25;
$L__BB1_3:
	.pragma "nounroll";
	mul.wide.s32 	%rd5, %r29, 4;
	add.s64 	%rd6, %rd1, %rd5;
	add.s64 	%rd7, %rd2, %rd5;
	ld.global.f32 	%f1, [%rd7];
	ld.global.f32 	%f2, [%rd6];
	add.f32 	%f3, %f1, %f2;
	st.global.f32 	[%rd6], %f3;
	add.s32 	%r29, %r29, %r2;
	add.s32 	%r27, %r27, 1;
	setp.ne.s32 	%p4, %r27, 0;
	@%p4 bra 	$L__BB1_3;
$L__BB1_4:
	setp.lt.u32 	%p5, %r3, 3;
	@%p5 bra 	$L__BB1_7;
	mul.wide.s32 	%rd11, %r2, 4;
	shl.b32 	%r26, %r2, 2;
$L__BB1_6:
	mul.wide.s32 	%rd8, %r29, 4;
	add.s64 	%rd9, %rd2, %rd8;
	ld.global.f32 	%f4, [%rd9];
	add.s64 	%rd10, %rd1, %rd8;
	ld.global.f32 	%f5, [%rd10];
	add.f32 	%f6, %f4, %f5;
	st.global.f32 	[%rd10], %f6;
	add.s64 	%rd12, %rd9, %rd11;
	ld.global.f32 	%f7, [%rd12];
	add.s64 	%rd13, %rd10, %rd11;
	ld.global.f32 	%f8, [%rd13];
	add.f32 	%f9, %f7, %f8;
	st.global.f32 	[%rd13], %f9;
	add.s64 	%rd14, %rd12, %rd11;
	ld.global.f32 	%f10, [%rd14];
	add.s64 	%rd15, %rd13, %rd11;
	ld.global.f32 	%f11, [%rd15];
	add.f32 	%f12, %f10, %f11;
	st.global.f32 	[%rd15], %f12;
	add.s64 	%rd16, %rd14, %rd11;
	ld.global.f32 	%f13, [%rd16];
	add.s64 	%rd17, %rd15, %rd11;
	ld.global.f32 	%f14, [%rd17];
	add.f32 	%f15, %f13, %f14;
	st.global.f32 	[%rd17], %f15;
	add.s32 	%r29, %r26, %r29;
	setp.lt.s32 	%p6, %r29, %r12;
	@%p6 bra 	$L__BB1_6;
$L__BB1_7:
	ret;

}


// ===== COMPILED SASS (sm_100) =====

	.target	sm_100

	.elftype	@"ET_EXEC"


//--------------------- .note.nv.tkinfo           --------------------------
	.section	.note.nv.tkinfo,"",@"SHT_NOTE"
	.sectionflags	@"SHF_NOTE_NV_TKINFO"
	.tkinfo
        /*0018*/ 	.word	0x00000002
        /*0030*/ 	.string	""
        /*0030*/ 	.string	"ptxas"
        /*0030*/ 	.string	"Cuda compilation tools, release 13.0, V13.0.88"
        /*0030*/ 	.string	"Build cuda_13.0.r13.0/compiler.36424714_0"
        /*0030*/ 	.string	"-arch sm_100 -m 64 "



//--------------------- .note.nv.cuinfo           --------------------------
	.section	.note.nv.cuinfo,"",@"SHT_NOTE"
	.sectionflags	@"SHF_NOTE_NV_CUINFO"
        /*0018*/ 	.short	0x0002
        /*001a*/ 	.short	0x0064
        /*001c*/ 	.short	0x0082
	.zero		2


//--------------------- .nv.info                  --------------------------
	.section	.nv.info,"",@"SHT_CUDA_INFO"
	.align	4


	//----- nvinfo : EIATTR_REGCOUNT
	.align		4
        /*0000*/ 	.byte	0x04, 0x2f
        /*0002*/ 	.short	(.L_7 - .L_6)
	.align		4
.L_6:
        /*0004*/ 	.word	index@(_Z4initiPfS_)
        /*0008*/ 	.word	0x00000020


	//----- nvinfo : EIATTR_FRAME_SIZE
	.align		4
.L_7:
        /*000c*/ 	.byte	0x04, 0x11
        /*000e*/ 	.short	(.L_9 - .L_8)
	.align		4
.L_8:
        /*0010*/ 	.word	index@(_Z4initiPfS_)
        /*0014*/ 	.word	0x00000008


	//----- nvinfo : EIATTR_REGCOUNT
	.align		4
.L_9:
        /*0018*/ 	.byte	0x04, 0x2f
        /*001a*/ 	.short	(.L_11 - .L_10)
	.align		4
.L_10:
        /*001c*/ 	.word	index@(_Z3addiPfS_)
        /*0020*/ 	.word	0x00000018


	//----- nvinfo : EIATTR_FRAME_SIZE
	.align		4
.L_11:
        /*0024*/ 	.byte	0x04, 0x11
        /*0026*/ 	.short	(.L_13 - .L_12)
	.align		4
.L_12:
        /*0028*/ 	.word	index@(_Z3addiPfS_)
        /*002c*/ 	.word	0x00000000


	//----- nvinfo : EIATTR_MIN_STACK_SIZE
	.align		4
.L_13:
        /*0030*/ 	.byte	0x04, 0x12
        /*0032*/ 	.short	(.L_15 - .L_14)
	.align		4
.L_14:
        /*0034*/ 	.word	index@(_Z3addiPfS_)
        /*0038*/ 	.word	0x00000000


	//----- nvinfo : EIATTR_MIN_STACK_SIZE
	.align		4
.L_15:
        /*003c*/ 	.byte	0x04, 0x12
        /*003e*/ 	.short	(.L_17 - .L_16)
	.align		4
.L_16:
        /*0040*/ 	.word	index@(_Z4initiPfS_)
        /*0044*/ 	.word	0x00000008
.L_17:


//--------------------- .nv.compat                --------------------------
	.section	.nv.compat,"",@"SHT_CUDA_COMPAT_INFO"
	.align	4
        /*0000*/ 	.byte	0x02, 0x09, 0x00, 0x00, 0x02, 0x02, 0x01, 0x00, 0x02, 0x05, 0x05, 0x00, 0x03, 0x07, 0x01, 0x01
        /*0010*/ 	.byte	0x02, 0x03, 0x00, 0x00, 0x02, 0x06, 0x01, 0x00, 0x04, 0x0b, 0x08, 0x00, 0x09, 0x00, 0x00, 0x00
        /*0020*/ 	.byte	0x00, 0x00, 0x00, 0x00


//--------------------- .nv.info._Z3addiPfS_      --------------------------
	.section	.nv.info._Z3addiPfS_,"",@"SHT_CUDA_INFO"
	.sectionflags	@""
	.align	4


	//----- nvinfo : EIATTR_CUDA_API_VERSION
	.align		4
        /*0000*/ 	.byte	0x04, 0x37
        /*0002*/ 	.short	(.L_19 - .L_18)
.L_18:
        /*0004*/ 	.word	0x00000082


	//----- nvinfo : EIATTR_KPARAM_INFO
	.align		4
.L_19:
        /*0008*/ 	.byte	0x04, 0x17
        /*000a*/ 	.short	(.L_21 - .L_20)
.L_20:
        /*000c*/ 	.word	0x00000000
        /*0010*/ 	.short	0x0002
        /*0012*/ 	.short	0x0010
        /*0014*/ 	.byte	0x00, 0xf5, 0x21, 0x00


	//----- nvinfo : EIATTR_KPARAM_INFO
	.align		4
.L_21:
        /*0018*/ 	.byte	0x04, 0x17
        /*001a*/ 	.short	(.L_23 - .L_22)
.L_22:
        /*001c*/ 	.word	0x00000000
        /*0020*/ 	.short	0x0001
        /*0022*/ 	.short	0x0008
        /*0024*/ 	.byte	0x00, 0xf5, 0x21, 0x00


	//----- nvinfo : EIATTR_KPARAM_INFO
	.align		4
.L_23:
        /*0028*/ 	.byte	0x04, 0x17
        /*002a*/ 	.short	(.L_25 - .L_24)
.L_24:
        /*002c*/ 	.word	0x00000000
        /*0030*/ 	.short	0x0000
        /*0032*/ 	.short	0x0000
        /*0034*/ 	.byte	0x00, 0xf0, 0x11, 0x00


	//----- nvinfo : EIATTR_SPARSE_MMA_MASK
	.align		4
.L_25:
        /*0038*/ 	.byte	0x03, 0x50
        /*003a*/ 	.short	0x0000


	//----- nvinfo : EIATTR_MAXREG_COUNT
	.align		4
        /*003c*/ 	.byte	0x03, 0x1b
        /*003e*/ 	.short	0x00ff


	//----- nvinfo : EIATTR_MERCURY_ISA_VERSION
	.align		4
        /*0040*/ 	.byte	0x03, 0x5f
        /*0042*/ 	.short	0x0101


	//----- nvinfo : EIATTR_VRC_CTA_INIT_COUNT
	.align		4
        /*0044*/ 	.byte	0x02, 0x4a
	.zero		1
	.zero		1


	//----- nvinfo : EIATTR_EXIT_INSTR_OFFSETS
	.align		4
        /*0048*/ 	.byte	0x04, 0x1c
        /*004a*/ 	.short	(.L_27 - .L_26)


	//   ....[0]....
.L_26:
        /*004c*/ 	.word	0x00000090


	//   ....[1]....
        /*0050*/ 	.word	0x00000380


	//   ....[2]....
        /*0054*/ 	.word	0x00000560


	//----- nvinfo : EIATTR_CRS_STACK_SIZE
	.align		4
.L_27:
        /*0058*/ 	.byte	0x04, 0x1e
        /*005a*/ 	.short	(.L_29 - .L_28)
.L_28:
        /*005c*/ 	.word	0x00000000


	//----- nvinfo : EIATTR_CBANK_PARAM_SIZE
	.align		4
.L_29:
        /*0060*/ 	.byte	0x03, 0x19
        /*0062*/ 	.short	0x0018


	//----- nvinfo : EIATTR_PARAM_CBANK
	.align		4
        /*0064*/ 	.byte	0x04, 0x0a
        /*0066*/ 	.short	(.L_31 - .L_30)
	.align		4
.L_30:
        /*0068*/ 	.word	index@(.nv.constant0._Z3addiPfS_)
        /*006c*/ 	.short	0x0380
        /*006e*/ 	.short	0x0018


	//----- nvinfo : EIATTR_SW_WAR
	.align		4
.L_31:
        /*0070*/ 	.byte	0x04, 0x36
        /*0072*/ 	.short	(.L_33 - .L_32)
.L_32:
        /*0074*/ 	.word	0x00000008
.L_33:


//--------------------- .nv.info._Z4initiPfS_     --------------------------
	.section	.nv.info._Z4initiPfS_,"",@"SHT_CUDA_INFO"
	.sectionflags	@""
	.align	4


	//----- nvinfo : EIATTR_CUDA_API_VERSION
	.align		4
        /*0000*/ 	.byte	0x04, 0x37
        /*0002*/ 	.short	(.L_35 - .L_34)
.L_34:
        /*0004*/ 	.word	0x00000082


	//----- nvinfo : EIATTR_KPARAM_INFO
	.align		4
.L_35:
        /*0008*/ 	.byte	0x04, 0x17
        /*000a*/ 	.short	(.L_37 - .L_36)
.L_36:
        /*000c*/ 	.word	0x00000000
        /*0010*/ 	.short	0x0002
        /*0012*/ 	.short	0x0010
        /*0014*/ 	.byte	0x00, 0xf5, 0x21, 0x00


	//----- nvinfo : EIATTR_KPARAM_INFO
	.align		4
.L_37:
        /*0018*/ 	.byte	0x04, 0x17
        /*001a*/ 	.short	(.L_39 - .L_38)
.L_38:
        /*001c*/ 	.word	0x00000000
        /*0020*/ 	.short	0x0001
        /*0022*/ 	.short	0x0008
        /*0024*/ 	.byte	0x00, 0xf5, 0x21, 0x00


	//----- nvinfo : EIATTR_KPARAM_INFO
	.align		4
.L_39:
        /*0028*/ 	.byte	0x04, 0x17
        /*002a*/ 	.short	(.L_41 - .L_40)
.L_40:
        /*002c*/ 	.word	0x00000000
        /*0030*/ 	.short	0x0000
        /*0032*/ 	.short	0x0000
        /*0034*/ 	.byte	0x00, 0xf0, 0x11, 0x00


	//----- nvinfo : EIATTR_SPARSE_MMA_MASK
	.align		4
.L_41:
        /*0038*/ 	.byte	0x03, 0x50
        /*003a*/ 	.short	0x0000


	//----- nvinfo : EIATTR_MAXREG_COUNT
	.align		4
        /*003c*/ 	.byte	0x03, 0x1b
        /*003e*/ 	.short	0x00ff


	//----- nvinfo : EIATTR_EXTERNS
	.align		4
        /*0040*/ 	.byte	0x04, 0x0f
        /*0042*/ 	.short	(.L_43 - .L_42)


	//   ....[0]....
	.align		4
.L_42:
        /*0044*/ 	.word	index@(vprintf)


	//----- nvinfo : EIATTR_MERCURY_ISA_VERSION
	.align		4
.L_43:
        /*0048*/ 	.byte	0x03, 0x5f
        /*004a*/ 	.short	0x0101


	//----- nvinfo : EIATTR_VRC_CTA_INIT_COUNT
	.align		4
        /*004c*/ 	.byte	0x02, 0x4a
	.zero		1
	.zero		1


	//----- nvinfo : EIATTR_SYSCALL_OFFSETS
	.align		4
        /*0050*/ 	.byte	0x04, 0x46
        /*0052*/ 	.short	(.L_45 - .L_44)


	//   ....[0]....
.L_44:
        /*0054*/ 	.word	0x00000240


	//   ....[1]....
        /*0058*/ 	.word	0x000002f0


	//   ....[2]....
        /*005c*/ 	.word	0x00000390


	//   ....[3]....
        /*0060*/ 	.word	0x00000430


	//   ....[4]....
        /*0064*/ 	.word	0x000004e0


	//   ....[5]....
        /*0068*/ 	.word	0x00000590


	//----- nvinfo : EIATTR_EXIT_INSTR_OFFSETS
	.align		4
.L_45:
        /*006c*/ 	.byte	0x04, 0x1c
        /*006e*/ 	.short	(.L_47 - .L_46)


	//   ....[0]....
.L_46:
        /*0070*/ 	.word	0x000005e0


	//   ....[1]....
        /*0074*/ 	.word	0x00018700


	//----- nvinfo : EIATTR_CRS_STACK_SIZE
	.align		4
.L_47:
        /*0078*/ 	.byte	0x04, 0x1e
        /*007a*/ 	.short	(.L_49 - .L_48)
.L_48:
        /*007c*/ 	.word	0x00000000


	//----- nvinfo : EIATTR_CBANK_PARAM_SIZE
	.align		4
.L_49:
        /*0080*/ 	.byte	0x03, 0x19
        /*0082*/ 	.short	0x0018


	//----- nvinfo : EIATTR_PARAM_CBANK
	.align		4
        /*0084*/ 	.byte	0x04, 0x0a
        /*0086*/ 	.short	(.L_51 - .L_50)
	.align		4
.L_50:
        /*0088*/ 	.word	index@(.nv.constant0._Z4initiPfS_)
        /*008c*/ 	.short	0x0380
        /*008e*/ 	.short	0x0018


	//----- nvinfo : EIATTR_SW_WAR
	.align		4
.L_51:
        /*0090*/ 	.byte	0x04, 0x36
        /*0092*/ 	.short	(.L_53 - .L_52)
.L_52:
        /*0094*/ 	.word	0x00000008
.L_53:


//--------------------- .nv.callgraph             --------------------------
	.section	.nv.callgraph,"",@"SHT_CUDA_CALLGRAPH"
	.align	4
	.sectionentsize	8
	.align		4
        /*0000*/ 	.word	0x00000000
	.align		4
        /*0004*/ 	.word	0xffffffff
	.align		4
        /*0008*/ 	.word	index@(_Z4initiPfS_)
	.align		4
        /*000c*/ 	.word	index@(vprintf)
	.align		4
        /*0010*/ 	.word	0x00000000
	.align		4
        /*0014*/ 	.word	0xfffffffe
	.align		4
        /*0018*/ 	.word	0x00000000
	.align		4
        /*001c*/ 	.word	0xfffffffd
	.align		4
        /*0020*/ 	.word	0x00000000
	.align		4
        /*0024*/ 	.word	0xfffffffc


//--------------------- .nv.constant4             --------------------------
	.section	.nv.constant4,"a",@progbits
	.align	8
	.align		8
.nv.constant4:
        /*0000*/ 	.dword	$str
	.align		8
        /*0008*/ 	.dword	$str$1
	.align		8
        /*0010*/ 	.dword	$str$2
	.align		8
        /*0018*/ 	.dword	$str$3
	.align		8
        /*0020*/ 	.dword	$str$4
	.align		8
        /*0028*/ 	.dword	$str$5
	.align		8
        /*0030*/ 	.dword	vprintf


//--------------------- .text._Z3addiPfS_         --------------------------
	.section	.text._Z3addiPfS_,"ax",@progbits
	.align	128
        .global         _Z3addiPfS_
        .type           _Z3addiPfS_,@function
        .size           _Z3addiPfS_,(.L_x_14 - _Z3addiPfS_)
        .other          _Z3addiPfS_,@"STO_CUDA_ENTRY STV_DEFAULT"
_Z3addiPfS_:
.text._Z3addiPfS_:
[----:B------:R-:W-:Y:S01]  /*0000*/  LDC R1, c[0x0][0x37c] ;  /* 0x0000df00ff017b82 */ /* 0x000fe20000000800 */
[----:B------:R-:W0:Y:S07]  /*0010*/  S2R R3, SR_TID.X ;  /* 0x0000000000037919 */ /* 0x000e2e0000002100 */
[----:B------:R-:W0:Y:S01]  /*0020*/  S2UR UR4, SR_CTAID.X ;  /* 0x00000000000479c3 */ /* 0x000e220000002500 */
[----:B------:R-:W1:Y:S07]  /*0030*/  LDCU UR6, c[0x0][0x380] ;  /* 0x00007000ff0677ac */ /* 0x000e6e0008000800 */
[----:B------:R-:W0:Y:S01]  /*0040*/  LDC R0, c[0x0][0x360] ;  /* 0x0000d800ff007b82 */ /* 0x000e220000000800 */
[----:B------:R-:W2:Y:S01]  /*0050*/  LDCU UR5, c[0x0][0x370] ;  /* 0x00006e00ff0577ac */ /* 0x000ea20008000800 */
[----:B0-----:R-:W-:-:S02]  /*0060*/  IMAD R3, R0, UR4, R3 ;  /* 0x0000000400037c24 */ /* 0x001fc4000f8e0203 */
[----:B--2---:R-:W-:-:S03]  /*0070*/  IMAD R0, R0, UR5, RZ ;  /* 0x0000000500007c24 */ /* 0x004fc6000f8e02ff */
[----:B-1----:R-:W-:-:S13]  /*0080*/  ISETP.GE.AND P0, PT, R3, UR6, PT ;  /* 0x0000000603007c0c */ /* 0x002fda000bf06270 */
[----:B------:R-:W-:Y:S05]  /*0090*/  @P0 EXIT ;  /* 0x000000000000094d */ /* 0x000fea0003800000 */
[----:B------:R-:W0:Y:S01]  /*00a0*/  I2F.U32.RP R8, R0 ;  /* 0x0000000000087306 */ /* 0x000e220000209000 */
[C---:B------:R-:W-:Y:S01]  /*00b0*/  IMAD.IADD R2, R0.reuse, 0x1, R3 ;  /* 0x0000000100027824 */ /* 0x040fe200078e0203 */
[----:B------:R-:W-:Y:S01]  /*00c0*/  IADD3 R9, PT, PT, RZ, -R0, RZ ;  /* 0x80000000ff097210 */ /* 0x000fe20007ffe0ff */
[----:B------:R-:W1:Y:S01]  /*00d0*/  LDCU.64 UR4, c[0x0][0x358] ;  /* 0x00006b00ff0477ac */ /* 0x000e620008000a00 */
[----:B------:R-:W-:Y:S01]  /*00e0*/  ISETP.NE.U32.AND P2, PT, R0, RZ, PT ;  /* 0x000000ff0000720c */ /* 0x000fe20003f45070 */
[----:B------:R-:W-:Y:S01]  /*00f0*/  BSSY.RECONVERGENT B0, `(.L_x_0) ;  /* 0x0000028000007945 */ /* 0x000fe20003800200 */
[C---:B------:R-:W-:Y:S02]  /*0100*/  ISETP.GE.AND P0, PT, R2.reuse, UR6, PT ;  /* 0x0000000602007c0c */ /* 0x040fe4000bf06270 */
[----:B------:R-:W-:Y:S02]  /*0110*/  VIMNMX R7, PT, PT, R2, UR6, !PT ;  /* 0x0000000602077c48 */ /* 0x000fe4000ffe0100 */
[----:B------:R-:W-:-:S04]  /*0120*/  SEL R6, RZ, 0x1, P0 ;  /* 0x00000001ff067807 */ /* 0x000fc80000000000 */
[----:B------:R-:W-:Y:S01]  /*0130*/  IADD3 R7, PT, PT, R7, -R2, -R6 ;  /* 0x8000000207077210 */ /* 0x000fe20007ffe806 */
[----:B0-----:R-:W0:Y:S02]  /*0140*/  MUFU.RCP R8, R8 ;  /* 0x0000000800087308 */ /* 0x001e240000001000 */
[----:B0-----:R-:W-:-:S06]  /*0150*/  IADD3 R4, PT, PT, R8, 0xffffffe, RZ ;  /* 0x0ffffffe08047810 */ /* 0x001fcc0007ffe0ff */
[----:B------:R0:W2:Y:S02]  /*0160*/  F2I.FTZ.U32.TRUNC.NTZ R5, R4 ;  /* 0x0000000400057305 */ /* 0x0000a4000021f000 */
[----:B0-----:R-:W-:Y:S02]  /*0170*/  HFMA2 R4, -RZ, RZ, 0, 0 ;  /* 0x00000000ff047431 */ /* 0x001fe400000001ff */
[----:B--2---:R-:W-:-:S04]  /*0180*/  IMAD R9, R9, R5, RZ ;  /* 0x0000000509097224 */ /* 0x004fc800078e02ff */
[----:B------:R-:W-:-:S06]  /*0190*/  IMAD.HI.U32 R8, R5, R9, R4 ;  /* 0x0000000905087227 */ /* 0x000fcc00078e0004 */
[----:B------:R-:W-:-:S05]  /*01a0*/  IMAD.HI.U32 R5, R8, R7, RZ ;  /* 0x0000000708057227 */ /* 0x000fca00078e00ff */
[----:B------:R-:W-:-:S05]  /*01b0*/  IADD3 R2, PT, PT, -R5, RZ, RZ ;  /* 0x000000ff05027210 */ /* 0x000fca0007ffe1ff */
[----:B------:R-:W-:-:S05]  /*01c0*/  IMAD R7, R0, R2, R7 ;  /* 0x0000000200077224 */ /* 0x000fca00078e0207 */
[----:B------:R-:W-:-:S13]  /*01d0*/  ISETP.GE.U32.AND P0, PT, R7, R0, PT ;  /* 0x000000000700720c */ /* 0x000fda0003f06070 */
[----:B------:R-:W-:Y:S01]  /*01e0*/  @P0 IMAD.IADD R7, R7, 0x1, -R0 ;  /* 0x0000000107070824 */ /* 0x000fe200078e0a00 */
[----:B------:R-:W-:-:S04]  /*01f0*/  @P0 IADD3 R5, PT, PT, R5, 0x1, RZ ;  /* 0x0000000105050810 */ /* 0x000fc80007ffe0ff */
[----:B------:R-:W-:-:S13]  /*0200*/  ISETP.GE.U32.AND P1, PT, R7, R0, PT ;  /* 0x000000000700720c */ /* 0x000fda0003f26070 */
[----:B------:R-:W-:Y:S02]  /*0210*/  @P1 IADD3 R5, PT, PT, R5, 0x1, RZ ;  /* 0x0000000105051810 */ /* 0x000fe40007ffe0ff */
[----:B------:R-:W-:-:S05]  /*0220*/  @!P2 LOP3.LUT R5, RZ, R0, RZ, 0x33, !PT ;  /* 0x00000000ff05a212 */ /* 0x000fca00078e33ff */
[----:B------:R-:W-:-:S05]  /*0230*/  IMAD.IADD R2, R6, 0x1, R5 ;  /* 0x0000000106027824 */ /* 0x000fca00078e0205 */
[C---:B------:R-:W-:Y:S02]  /*0240*/  LOP3.LUT R4, R2.reuse, 0x3, RZ, 0xc0, !PT ;  /* 0x0000000302047812 */ /* 0x040fe400078ec0ff */
[----:B------:R-:W-:Y:S02]  /*0250*/  ISETP.GE.U32.AND P1, PT, R2, 0x3, PT ;  /* 0x000000030200780c */ /* 0x000fe40003f26070 */
[----:B------:R-:W-:-:S13]  /*0260*/  ISETP.NE.AND P0, PT, R4, 0x3, PT ;  /* 0x000000030400780c */ /* 0x000fda0003f05270 */
[----:B-1----:R-:W-:Y:S05]  /*0270*/  @!P0 BRA `(.L_x_1) ;  /* 0x00000000003c8947 */ /* 0x002fea0003800000 */
[----:B------:R-:W0:Y:S01]  /*0280*/  LDC.64 R8, c[0x0][0x390] ;  /* 0x0000e400ff087b82 */ /* 0x000e220000000a00 */
[----:B------:R-:W-:-:S04]  /*0290*/  IADD3 R2, PT, PT, R2, 0x1, RZ ;  /* 0x0000000102027810 */ /* 0x000fc80007ffe0ff */
[----:B------:R-:W-:-:S03]  /*02a0*/  LOP3.LUT R2, R2, 0x3, RZ, 0xc0, !PT ;  /* 0x0000000302027812 */ /* 0x000fc600078ec0ff */
[----:B------:R-:W1:Y:S01]  /*02b0*/  LDC.64 R10, c[0x0][0x388] ;  /* 0x0000e200ff0a7b82 */ /* 0x000e620000000a00 */
[----:B------:R-:W-:-:S07]  /*02c0*/  IADD3 R2, PT, PT, -R2, RZ, RZ ;  /* 0x000000ff02027210 */ /* 0x000fce0007ffe1ff */
.L_x_2:
[----:B-1----:R-:W-:-:S04]  /*02d0*/  IMAD.WIDE R6, R3, 0x4, R10 ;  /* 0x0000000403067825 */ /* 0x002fc800078e020a */
[----:B0-2---:R-:W-:Y:S02]  /*02e0*/  IMAD.WIDE R4, R3, 0x4, R8 ;  /* 0x0000000403047825 */ /* 0x005fe400078e0208 */
[----:B------:R-:W2:Y:S04]  /*02f0*/  LDG.E R6, desc[UR4][R6.64] ;  /* 0x0000000406067981 */ /* 0x000ea8000c1e1900 */
[----:B------:R-:W2:Y:S01]  /*0300*/  LDG.E R13, desc[UR4][R4.64] ;  /* 0x00000004040d7981 */ /* 0x000ea2000c1e1900 */
[----:B------:R-:W-:Y:S01]  /*0310*/  VIADD R2, R2, 0x1 ;  /* 0x0000000102027836 */ /* 0x000fe20000000000 */
[----:B------:R-:W-:-:S04]  /*0320*/  IADD3 R3, PT, PT, R0, R3, RZ ;  /* 0x0000000300037210 */ /* 0x000fc80007ffe0ff */
[----:B------:R-:W-:Y:S01]  /*0330*/  ISETP.NE.AND P0, PT, R2, RZ, PT ;  /* 0x000000ff0200720c */ /* 0x000fe20003f05270 */
[----:B--2---:R-:W-:-:S05]  /*0340*/  FADD R13, R6, R13 ;  /* 0x0000000d060d7221 */ /* 0x004fca0000000000 */
[----:B------:R2:W-:Y:S07]  /*0350*/  STG.E desc[UR4][R4.64], R13 ;  /* 0x0000000d04007986 */ /* 0x0005ee000c101904 */
[----:B------:R-:W-:Y:S05]  /*0360*/  @P0 BRA `(.L_x_2) ;  /* 0xfffffffc00d80947 */ /* 0x000fea000383ffff */
.L_x_1:
[----:B------:R-:W-:Y:S05]  /*0370*/  BSYNC.RECONVERGENT B0 ;  /* 0x0000000000007941 */ /* 0x000fea0003800200 */
.L_x_0:
[----:B------:R-:W-:Y:S05]  /*0380*/  @!P1 EXIT ;  /* 0x000000000000994d */ /* 0x000fea0003800000 */
.L_x_3:
[----:B-12---:R-:W0:Y:S08]  /*0390*/  LDC.64 R4, c[0x0][0x388] ;  /* 0x0000e200ff047b82 */ /* 0x006e300000000a00 */
[----:B------:R-:W1:Y:S01]  /*03a0*/  LDC.64 R6, c[0x0][0x390] ;  /* 0x0000e400ff067b82 */ /* 0x000e620000000a00 */
[----:B0-----:R-:W-:-:S05]  /*03b0*/  IMAD.WIDE R12, R3, 0x4, R4 ;  /* 0x00000004030c7825 */ /* 0x001fca00078e0204 */
[----:B------:R-:W2:Y:S01]  /*03c0*/  LDG.E R2, desc[UR4][R12.64] ;  /* 0x000000040c027981 */ /* 0x000ea2000c1e1900 */
[----:B-1----:R-:W-:-:S05]  /*03d0*/  IMAD.WIDE R14, R3, 0x4, R6 ;  /* 0x00000004030e7825 */ /* 0x002fca00078e0206 */
[----:B------:R-:W2:Y:S01]  /*03e0*/  LDG.E R5, desc[UR4][R14.64] ;  /* 0x000000040e057981 */ /* 0x000ea2000c1e1900 */
[----:B------:R-:W-:-:S04]  /*03f0*/  IMAD.WIDE R6, R0, 0x4, R14 ;  /* 0x0000000400067825 */ /* 0x000fc800078e020e */
[----:B--2---:R-:W-:Y:S01]  /*0400*/  FADD R17, R2, R5 ;  /* 0x0000000502117221 */ /* 0x004fe20000000000 */
[----:B------:R-:W-:-:S04]  /*0410*/  IMAD.WIDE R4, R0, 0x4, R12 ;  /* 0x0000000400047825 */ /* 0x000fc800078e020c */
[----:B------:R0:W-:Y:S04]  /*0420*/  STG.E desc[UR4][R14.64], R17 ;  /* 0x000000110e007986 */ /* 0x0001e8000c101904 */
[----:B------:R-:W2:Y:S04]  /*0430*/  LDG.E R2, desc[UR4][R4.64] ;  /* 0x0000000404027981 */ /* 0x000ea8000c1e1900 */
[----:B------:R-:W2:Y:S01]  /*0440*/  LDG.E R9, desc[UR4][R6.64] ;  /* 0x0000000406097981 */ /* 0x000ea2000c1e1900 */
[----:B------:R-:W-:-:S04]  /*0450*/  IMAD.WIDE R10, R0, 0x4, R6 ;  /* 0x00000004000a7825 */ /* 0x000fc800078e0206 */
[----:B--2---:R-:W-:Y:S01]  /*0460*/  FADD R19, R2, R9 ;  /* 0x0000000902137221 */ /* 0x004fe20000000000 */
[----:B------:R-:W-:-:S04]  /*0470*/  IMAD.WIDE R8, R0, 0x4, R4 ;  /* 0x0000000400087825 */ /* 0x000fc800078e0204 */
[----:B------:R1:W-:Y:S04]  /*0480*/  STG.E desc[UR4][R6.64], R19 ;  /* 0x0000001306007986 */ /* 0x0003e8000c101904 */
[----:B------:R-:W2:Y:S04]  /*0490*/  LDG.E R2, desc[UR4][R8.64] ;  /* 0x0000000408027981 */ /* 0x000ea8000c1e1900 */
[----:B------:R-:W2:Y:S01]  /*04a0*/  LDG.E R13, desc[UR4][R10.64] ;  /* 0x000000040a0d7981 */ /* 0x000ea2000c1e1900 */
[----:B0-----:R-:W-:-:S04]  /*04b0*/  IMAD.WIDE R14, R0, 0x4, R10 ;  /* 0x00000004000e7825 */ /* 0x001fc800078e020a */
[----:B--2---:R-:W-:Y:S01]  /*04c0*/  FADD R21, R2, R13 ;  /* 0x0000000d02157221 */ /* 0x004fe20000000000 */
[----:B------:R-:W-:-:S04]  /*04d0*/  IMAD.WIDE R12, R0, 0x4, R8 ;  /* 0x00000004000c7825 */ /* 0x000fc800078e0208 */
[----:B------:R1:W-:Y:S04]  /*04e0*/  STG.E desc[UR4][R10.64], R21 ;  /* 0x000000150a007986 */ /* 0x0003e8000c101904 */
[----:B------:R-:W2:Y:S04]  /*04f0*/  LDG.E R12, desc[UR4][R12.64] ;  /* 0x000000040c0c7981 */ /* 0x000ea8000c1e1900 */
[----:B------:R-:W2:Y:S01]  /*0500*/  LDG.E R5, desc[UR4][R14.64] ;  /* 0x000000040e057981 */ /* 0x000ea2000c1e1900 */
[----:B------:R-:W-:-:S04]  /*0510*/  LEA R3, R0, R3, 0x2 ;  /* 0x0000000300037211 */ /* 0x000fc800078e10ff */
[----:B------:R-:W-:Y:S01]  /*0520*/  ISETP.GE.AND P0, PT, R3, UR6, PT ;  /* 0x0000000603007c0c */ /* 0x000fe2000bf06270 */
[----:B--2---:R-:W-:-:S05]  /*0530*/  FADD R5, R12, R5 ;  /* 0x000000050c057221 */ /* 0x004fca0000000000 */
[----:B------:R1:W-:Y:S07]  /*0540*/  STG.E desc[UR4][R14.64], R5 ;  /* 0x000000050e007986 */ /* 0x0003ee000c101904 */
[----:B------:R-:W-:Y:S05]  /*0550*/  @!P0 BRA `(.L_x_3) ;  /* 0xfffffffc008c8947 */ /* 0x000fea000383ffff */
[----:B------:R-:W-:Y:S05]  /*0560*/  EXIT ;  /* 0x000000000000794d */ /* 0x000fea0003800000 */
.L_x_4:
[----:B------:R-:W-:-:S00]  /*0570*/  BRA `(.L_x_4) ;  /* 0xfffffffc00fc7947 */ /* 0x000fc0000383ffff */
[----:B------:R-:W-:-:S00]  /*0580*/  NOP ;  /* 0x0000000000007918 */ /* 0x000fc00000000000 */
[----:B------:R-:W-:-:S00]  /*0590*/  NOP ;  /* 0x0000000000007918 */ /* 0x000fc00000000000 */
[----:B------:R-:W-:-:S00]  /*05a0*/  NOP ;  /* 0x0000000000007918 */ /* 0x000fc00000000000 */
[----:B------:R-:W-:-:S00]  /*05b0*/  NOP ;  /* 0x0000000000007918 */ /* 0x000fc00000000000 */
[----:B------:R-:W-:-:S00]  /*05c0*/  NOP ;  /* 0x0000000000007918 */ /* 0x000fc00000000000 */
[----:B------:R-:W-:-:S00]  /*05d0*/  NOP ;  /* 0x0000000000007918 */ /* 0x000fc00000000000 */
[----:B------:R-:W-:-:S00]  /*05e0*/  NOP ;  /* 0x0000000000007918 */ /* 0x000fc00000000000 */
[----:B------:R-:W-:-:S00]  /*05f0*/  NOP ;  /* 0x0000000000007918 */ /* 0x000fc00000000000 */
.L_x_14:


//--------------------- .text._Z4initiPfS_        --------------------------
	.section	.text._Z4initiPfS_,"ax",@progbits
	.align	128
        .global         _Z4initiPfS_
        .type           _Z4initiPfS_,@function
        .size           _Z4initiPfS_,(.L_x_15 - _Z4initiPfS_)
        .other          _Z4initiPfS_,@"STO_CUDA_ENTRY STV_DEFAULT"
_Z4initiPfS_:
.text._Z4initiPfS_:
[----:B------:R-:W0:Y:S01]  /*0000*/  LDC R1, c[0x0][0x37c] ;  /* 0x0000df00ff017b82 */ /* 0x000e220000000800 */
[----:B------:R-:W1:Y:S07]  /*0010*/  S2R R24, SR_TID.X ;  /* 0x0000000000187919 */ /* 0x000e6e0000002100 */
[----:B------:R-:W1:Y:S01]  /*0020*/  S2UR UR7, SR_CTAID.X ;  /* 0x00000000000779c3 */ /* 0x000e620000002500 */
[----:B------:R-:W2:Y:S01]  /*0030*/  LDCU UR6, c[0x0][0x2fc] ;  /* 0x00005f80ff0677ac */ /* 0x000ea20008000800 */
[----:B0-----:R-:W-:Y:S01]  /*0040*/  VIADD R1, R1, 0xfffffff8 ;  /* 0xfffffff801017836 */ /* 0x001fe20000000000 */
[----:B------:R-:W-:Y:S01]  /*0050*/  BSSY.RECONVERGENT B6, `(.L_x_5) ;  /* 0x0000055000067945 */ /* 0x000fe20003800200 */
[----:B------:R-:W-:Y:S01]  /*0060*/  IMAD.MOV.U32 R26, RZ, RZ, RZ ;  /* 0x000000ffff1a7224 */ /* 0x000fe200078e00ff */
[----:B------:R-:W0:Y:S03]  /*0070*/  LDCU UR4, c[0x0][0x380] ;  /* 0x00007000ff0477ac */ /* 0x000e260008000800 */
[----:B------:R-:W3:Y:S01]  /*0080*/  LDC R3, c[0x0][0x360] ;  /* 0x0000d800ff037b82 */ /* 0x000ee20000000800 */
[----:B------:R-:W4:Y:S01]  /*0090*/  LDCU UR5, c[0x0][0x2f8] ;  /* 0x00005f00ff0577ac */ /* 0x000f220008000800 */
[----:B------:R-:W5:Y:S01]  /*00a0*/  LDCU UR8, c[0x0][0x370] ;  /* 0x00006e00ff0877ac */ /* 0x000f620008000800 */
[----:B------:R-:W-:Y:S01]  /*00b0*/  UMOV UR36, 0xffff ;  /* 0x0000ffff00247882 */ /* 0x000fe20000000000 */
[----:B------:R-:W-:Y:S01]  /*00c0*/  UMOV UR37, 0x0 ;  /* 0x0000000000257882 */ /* 0x000fe20000000000 */
[----:B------:R-:W2:Y:S01]  /*00d0*/  LDCU UR42, c[0x0][0x380] ;  /* 0x00007000ff2a77ac */ /* 0x000ea20008000800 */
[----:B0-----:R-:W-:Y:S01]  /*00e0*/  UIMAD.WIDE UR36, UR4, 0x4, UR36 ;  /* 0x00000004042478a5 */ /* 0x001fe2000f8e0224 */
[----:B------:R-:W0:Y:S01]  /*00f0*/  LDCU.64 UR38, c[0x0][0x388] ;  /* 0x00007100ff2677ac */ /* 0x000e220008000a00 */
[----:B----4-:R-:W-:-:S02]  /*0100*/  IADD3 R22, P1, PT, R1, UR5, RZ ;  /* 0x0000000501167c10 */ /* 0x010fc4000ff3e0ff */
[----:B------:R-:W-:Y:S01]  /*0110*/  USHF.R.U64 UR43, UR36, 0x10, UR37 ;  /* 0x00000010242b7899 */ /* 0x000fe20008001225 */
[----:B-1----:R-:W-:Y:S01]  /*0120*/  LOP3.LUT P0, RZ, R24, UR7, RZ, 0xfc, !PT ;  /* 0x0000000718ff7c12 */ /* 0x002fe2000f80fcff */
[C---:B---3--:R-:W-:Y:S01]  /*0130*/  IMAD R23, R3.reuse, UR7, R24 ;  /* 0x0000000703177c24 */ /* 0x048fe2000f8e0218 */
[----:B------:R-:W1:Y:S01]  /*0140*/  LDCU.64 UR40, c[0x0][0x390] ;  /* 0x00007200ff2877ac */ /* 0x000e620008000a00 */
[----:B-----5:R-:W-:Y:S02]  /*0150*/  IMAD R16, R3, UR8, RZ ;  /* 0x0000000803107c24 */ /* 0x020fe4000f8e02ff */
[----:B--2---:R-:W-:Y:S01]  /*0160*/  IMAD.X R19, RZ, RZ, UR6, P1 ;  /* 0x00000006ff137e24 */ /* 0x004fe200088e06ff */
[----:B------:R-:W-:Y:S01]  /*0170*/  USHF.R.U32.HI UR36, URZ, 0x10, UR37 ;  /* 0x00000010ff247899 */ /* 0x000fe20008011625 */
[----:B------:R-:W-:Y:S02]  /*0180*/  SHF.R.U32.HI R23, RZ, 0x5, R23 ;  /* 0x00000005ff177819 */ /* 0x000fe40000011617 */
[----:B------:R-:W-:-:S04]  /*0190*/  SHF.R.U32.HI R16, RZ, 0x5, R16 ;  /* 0x00000005ff107819 */ /* 0x000fc80000011610 */
[----:B0-----:R-:W-:Y:S05]  /*01a0*/  @P0 BRA `(.L_x_6) ;  /* 0x0000000000fc0947 */ /* 0x001fea0003800000 */
[----:B------:R-:W-:Y:S01]  /*01b0*/  MOV R18, 0x30 ;  /* 0x0000003000127802 */ /* 0x000fe20000000f00 */
[----:B------:R0:W-:Y:S01]  /*01c0*/  STL [R1], R24 ;  /* 0x0000001801007387 */ /* 0x0001e20000100800 */
[----:B------:R-:W2:Y:S01]  /*01d0*/  LDCU.64 UR4, c[0x4][URZ] ;  /* 0x01000000ff0477ac */ /* 0x000ea20008000a00 */
[----:B------:R-:W-:Y:S01]  /*01e0*/  IMAD.MOV.U32 R6, RZ, RZ, R22 ;  /* 0x000000ffff067224 */ /* 0x000fe200078e0016 */
[----:B------:R0:W3:Y:S01]  /*01f0*/  LDC.64 R2, c[0x4][R18] ;  /* 0x0100000012027b82 */ /* 0x0000e20000000a00 */
[----:B------:R-:W-:Y:S02]  /*0200*/  IMAD.MOV.U32 R7, RZ, RZ, R19 ;  /* 0x000000ffff077224 */ /* 0x000fe400078e0013 */
[----:B--2---:R-:W-:Y:S02]  /*0210*/  IMAD.U32 R4, RZ, RZ, UR4 ;  /* 0x00000004ff047e24 */ /* 0x004fe4000f8e00ff */
[----:B0-----:R-:W-:-:S07]  /*0220*/  IMAD.U32 R5, RZ, RZ, UR5 ;  /* 0x00000005ff057e24 */ /* 0x001fce000f8e00ff */
[----:B------:R-:W-:-:S07]  /*0230*/  LEPC R20, `(.L_x_7) ;  /* 0x000000001014794e */ /* 0x000fce0000000000 */
[----:B-1-3--:R-:W-:Y:S05]  /*0240*/  CALL.ABS.NOINC R2 ;  /* 0x0000000002007343 */ /* 0x00afea0003c00000 */
.L_x_7:
[----:B------:R-:W-:Y:S01]  /*0250*/  IMAD.MOV.U32 R8, RZ, RZ, R23 ;  /* 0x000000ffff087224 */ /* 0x000fe200078e0017 */
[----:B------:R0:W1:Y:S01]  /*0260*/  LDC.64 R2, c[0x4][R18] ;  /* 0x0100000012027b82 */ /* 0x0000620000000a00 */
[----:B------:R-:W-:Y:S01]  /*0270*/  IMAD.MOV.U32 R9, RZ, RZ, R26 ;  /* 0x000000ffff097224 */ /* 0x000fe200078e001a */
[----:B------:R-:W2:Y:S01]  /*0280*/  LDCU.64 UR4, c[0x4][0x8] ;  /* 0x01000100ff0477ac */ /* 0x000ea20008000a00 */
[----:B------:R-:W-:Y:S02]  /*0290*/  IMAD.MOV.U32 R6, RZ, RZ, R22 ;  /* 0x000000ffff067224 */ /* 0x000fe400078e0016 */
[----:B------:R-:W-:Y:S01]  /*02a0*/  IMAD.MOV.U32 R7, RZ, RZ, R19 ;  /* 0x000000ffff077224 */ /* 0x000fe200078e0013 */
[----:B------:R0:W-:Y:S01]  /*02b0*/  STL.64 [R1], R8 ;  /* 0x0000000801007387 */ /* 0x0001e20000100a00 */
[----:B--2---:R-:W-:Y:S02]  /*02c0*/  IMAD.U32 R4, RZ, RZ, UR4 ;  /* 0x00000004ff047e24 */ /* 0x004fe4000f8e00ff */
[----:B0-----:R-:W-:-:S07]  /*02d0*/  IMAD.U32 R5, RZ, RZ, UR5 ;  /* 0x00000005ff057e24 */ /* 0x001fce000f8e00ff */
[----:B------:R-:W-:-:S07]  /*02e0*/  LEPC R20, `(.L_x_8) ;  /* 0x000000001014794e */ /* 0x000fce0000000000 */
[----:B-1----:R-:W-:Y:S05]  /*02f0*/  CALL.ABS.NOINC R2 ;  /* 0x0000000002007343 */ /* 0x002fea0003c00000 */
.L_x_8:
[----:B------:R-:W-:Y:S01]  /*0300*/  LOP3.LUT R0, R24, 0x1f, RZ, 0xc0, !PT ;  /* 0x0000001f18007812 */ /* 0x000fe200078ec0ff */
[----:B------:R0:W1:Y:S01]  /*0310*/  LDC.64 R2, c[0x4][R18] ;  /* 0x0100000012027b82 */ /* 0x0000620000000a00 */
[----:B------:R-:W2:Y:S01]  /*0320*/  LDCU.64 UR4, c[0x4][0x10] ;  /* 0x01000200ff0477ac */ /* 0x000ea20008000a00 */
[----:B------:R-:W-:Y:S02]  /*0330*/  IMAD.MOV.U32 R6, RZ, RZ, R22 ;  /* 0x000000ffff067224 */ /* 0x000fe400078e0016 */
[----:B------:R0:W-:Y:S01]  /*0340*/  STL [R1], R0 ;  /* 0x0000000001007387 */ /* 0x0001e20000100800 */
[----:B------:R-:W-:Y:S02]  /*0350*/  IMAD.MOV.U32 R7, RZ, RZ, R19 ;  /* 0x000000ffff077224 */ /* 0x000fe400078e0013 */
[----:B--2---:R-:W-:Y:S02]  /*0360*/  IMAD.U32 R4, RZ, RZ, UR4 ;  /* 0x00000004ff047e24 */ /* 0x004fe4000f8e00ff */
[----:B0-----:R-:W-:-:S07]  /*0370*/  IMAD.U32 R5, RZ, RZ, UR5 ;  /* 0x00000005ff057e24 */ /* 0x001fce000f8e00ff */
[----:B------:R-:W-:-:S07]  /*0380*/  LEPC R20, `(.L_x_9) ;  /* 0x000000001014794e */ /* 0x000fce0000000000 */
[----:B-1----:R-:W-:Y:S05]  /*0390*/  CALL.ABS.NOINC R2 ;  /* 0x0000000002007343 */ /* 0x002fea0003c00000 */
.L_x_9:
[----:B------:R-:W-:Y:S01]  /*03a0*/  IMAD.MOV.U32 R17, RZ, RZ, RZ ;  /* 0x000000ffff117224 */ /* 0x000fe200078e00ff */
[----:B------:R0:W1:Y:S01]  /*03b0*/  LDC.64 R2, c[0x4][R18] ;  /* 0x0100000012027b82 */ /* 0x0000620000000a00 */
[----:B------:R-:W2:Y:S01]  /*03c0*/  LDCU.64 UR4, c[0x4][0x18] ;  /* 0x01000300ff0477ac */ /* 0x000ea20008000a00 */
[----:B------:R-:W-:Y:S02]  /*03d0*/  IMAD.MOV.U32 R6, RZ, RZ, R22 ;  /* 0x000000ffff067224 */ /* 0x000fe400078e0016 */
[----:B------:R0:W-:Y:S01]  /*03e0*/  STL.64 [R1], R16 ;  /* 0x0000001001007387 */ /* 0x0001e20000100a00 */
[----:B------:R-:W-:Y:S02]  /*03f0*/  IMAD.MOV.U32 R7, RZ, RZ, R19 ;  /* 0x000000ffff077224 */ /* 0x000fe400078e0013 */
[----:B--2---:R-:W-:Y:S02]  /*0400*/  IMAD.U32 R4, RZ, RZ, UR4 ;  /* 0x00000004ff047e24 */ /* 0x004fe4000f8e00ff */
[----:B0-----:R-:W-:-:S07]  /*0410*/  IMAD.U32 R5, RZ, RZ, UR5 ;  /* 0x00000005ff057e24 */ /* 0x001fce000f8e00ff */
[----:B------:R-:W-:-:S07]  /*0420*/  LEPC R20, `(.L_x_10) ;  /* 0x000000001014794e */ /* 0x000fce0000000000 */
[----:B-1----:R-:W-:Y:S05]  /*0430*/  CALL.ABS.NOINC R2 ;  /* 0x0000000002007343 */ /* 0x002fea0003c00000 */
.L_x_10:
[----:B------:R-:W-:Y:S01]  /*0440*/  IMAD.U32 R8, RZ, RZ, UR43 ;  /* 0x0000002bff087e24 */ /* 0x000fe2000f8e00ff */
[----:B------:R0:W1:Y:S01]  /*0450*/  LDC.64 R2, c[0x4][R18] ;  /* 0x0100000012027b82 */ /* 0x0000620000000a00 */
[----:B------:R-:W-:Y:S01]  /*0460*/  IMAD.U32 R9, RZ, RZ, UR36 ;  /* 0x00000024ff097e24 */ /* 0x000fe2000f8e00ff */
        /* <DEDUP_REMOVED lines=8> */
.L_x_11:
[----:B------:R-:W-:Y:S01]  /*04f0*/  IMAD.MOV.U32 R8, RZ, RZ, 0x200 ;  /* 0x00000200ff087424 */ /* 0x000fe200078e00ff */
[----:B------:R0:W1:Y:S01]  /*0500*/  LDC.64 R2, c[0x4][R18] ;  /* 0x0100000012027b82 */ /* 0x0000620000000a00 */
[----:B------:R-:W-:Y:S01]  /*0510*/  IMAD.MOV.U32 R9, RZ, RZ, 0x0 ;  /* 0x00000000ff097424 */ /* 0x000fe200078e00ff */
        /* <DEDUP_REMOVED lines=8> */
.L_x_6:
[----:B-1----:R-:W-:Y:S05]  /*05a0*/  BSYNC.RECONVERGENT B6 ;  /* 0x0000000000067941 */ /* 0x002fea0003800200 */
.L_x_5:
[----:B------:R-:W-:Y:S01]  /*05b0*/  IMAD.U32 R3, RZ, RZ, UR36 ;  /* 0x00000024ff037e24 */ /* 0x000fe2000f8e00ff */
[----:B------:R-:W-:-:S04]  /*05c0*/  ISETP.LT.U32.AND P0, PT, R23, UR43, PT ;  /* 0x0000002b17007c0c */ /* 0x000fc8000bf01070 */
[----:B------:R-:W-:-:S13]  /*05d0*/  ISETP.GT.U32.AND.EX P0, PT, R3, R26, PT, P0 ;  /* 0x0000001a0300720c */ /* 0x000fda0003f04100 */
[----:B------:R-:W-:Y:S05]  /*05e0*/  @!P0 EXIT ;  /* 0x000000000000894d */ /* 0x000fea0003800000 */
[----:B------:R-:W0:Y:S08]  /*05f0*/  LDC R0, c[0x0][0x380] ;  /* 0x0000e000ff007b82 */ /* 0x000e300000000800 */
[----:B------:R-:W1:Y:S01]  /*0600*/  LDC.64 R10, c[0x0][0x358] ;  /* 0x0000d600ff0a7b82 */ /* 0x000e620000000a00 */
[----:B0-----:R-:W-:-:S07]  /*0610*/  SHF.R.S32.HI R0, RZ, 0x1f, R0 ;  /* 0x0000001fff007819 */ /* 0x001fce0000011400 */
.L_x_12:
[C---:B---3--:R-:W-:Y:S01]  /*0620*/  IMAD.SHL.U32 R3, R23.reuse, 0x4000, RZ ;  /* 0x0000400017037824 */ /* 0x048fe200078e00ff */
[----:B------:R-:W-:-:S04]  /*0630*/  SHF.L.U64.HI R7, R23, 0xe, R26 ;  /* 0x0000000e17077819 */ /* 0x000fc8000001021a */
[----:B------:R-:W-:Y:S02]  /*0640*/  LOP3.LUT R3, R3, 0xffffc000, RZ, 0xc0, !PT ;  /* 0xffffc00003037812 */ /* 0x000fe400078ec0ff */
[----:B------:R-:W-:Y:S02]  /*0650*/  LOP3.LUT R7, R7, 0x3fffffff, RZ, 0xc0, !PT ;  /* 0x3fffffff07077812 */ /* 0x000fe400078ec0ff */
[----:B------:R-:W-:-:S04]  /*0660*/  LOP3.LUT R6, R3, 0x1f, R24, 0xf8, !PT ;  /* 0x0000001f03067812 */ /* 0x000fc800078ef818 */
[C---:B------:R-:W-:Y:S01]  /*0670*/  ISETP.GE.U32.AND P5, PT, R6.reuse, UR42, PT ;  /* 0x0000002a06007c0c */ /* 0x040fe2000bfa6070 */
[C---:B------:R-:W-:Y:S01]  /*0680*/  IMAD.SHL.U32 R4, R6.reuse, 0x4, RZ ;  /* 0x0000000406047824 */ /* 0x040fe200078e00ff */
[C---:B------:R-:W-:Y:S02]  /*0690*/  IADD3 R5, P2, PT, R6.reuse, 0x20, RZ ;  /* 0x0000002006057810 */ /* 0x040fe40007f5e0ff */
[----:B------:R-:W-:Y:S02]  /*06a0*/  ISETP.GE.U32.AND.EX P5, PT, R7, R0, PT, P5 ;  /* 0x000000000700720c */ /* 0x000fe40003fa6150 */
[C---:B------:R-:W-:Y:S01]  /*06b0*/  IADD3 R3, P0, PT, R6.reuse, 0x40, RZ ;  /* 0x0000004006037810 */ /* 0x040fe20007f1e0ff */
[--C-:B------:R-:W-:Y:S01]  /*06c0*/  IMAD.X R13, RZ, RZ, R7.reuse, P2 ;  /* 0x000000ffff0d7224 */ /* 0x100fe200010e0607 */
[--C-:B------:R-:W-:Y:S02]  /*06d0*/  SHF.L.U64.HI R12, R6, 0x2, R7.reuse ;  /* 0x00000002060c7819 */ /* 0x100fe40000010207 */
[----:B------:R-:W-:Y:S01]  /*06e0*/  IADD3 R2, P4, PT, R4, UR38, RZ ;  /* 0x0000002604027c10 */ /* 0x000fe2000ff9e0ff */
[----:B------:R-:W-:Y:S01]  /*06f0*/  IMAD.X R9, RZ, RZ, R7, P0 ;  /* 0x000000ffff097224 */ /* 0x000fe200000e0607 */
[----:B------:R-:W-:-:S02]  /*0700*/  ISETP.GE.U32.AND P6, PT, R3, UR42, PT ;  /* 0x0000002a03007c0c */ /* 0x000fc4000bfc6070 */
[----:B------:R-:W-:Y:S02]  /*0710*/  ISETP.GE.U32.AND P1, PT, R5, UR42, PT ;  /* 0x0000002a05007c0c */ /* 0x000fe4000bf26070 */
[----:B------:R-:W-:Y:S01]  /*0720*/  IADD3.X R3, PT, PT, R12, UR39, RZ, P4, !PT ;  /* 0x000000270c037c10 */ /* 0x000fe2000a7fe4ff */
[----:B------:R-:W-:Y:S01]  /*0730*/  @!P5 IMAD.MOV.U32 R15, RZ, RZ, 0x3f800000 ;  /* 0x3f800000ff0fd424 */ /* 0x000fe200078e00ff */
[C---:B------:R-:W-:Y:S01]  /*0740*/  IADD3 R8, P3, PT, R6.reuse, 0x60, RZ ;  /* 0x0000006006087810 */ /* 0x040fe20007f7e0ff */
[----:B------:R-:W-:Y:S01]  /*0750*/  @!P5 IMAD.MOV.U32 R19, RZ, RZ, 0x40000000 ;  /* 0x40000000ff13d424 */ /* 0x000fe200078e00ff */
[----:B------:R-:W-:Y:S02]  /*0760*/  IADD3 R5, P4, PT, R6, 0x80, RZ ;  /* 0x0000008006057810 */ /* 0x000fe40007f9e0ff */
[----:B-1----:R-:W-:Y:S02]  /*0770*/  @!P5 R2UR UR4, R10 ;  /* 0x000000000a04d2ca */ /* 0x002fe400000e0000 */
[----:B------:R-:W-:-:S02]  /*0780*/  @!P5 R2UR UR5, R11 ;  /* 0x000000000b05d2ca */ /* 0x000fc400000e0000 */
[----:B------:R-:W-:Y:S02]  /*0790*/  @!P5 R2UR UR6, R10 ;  /* 0x000000000a06d2ca */ /* 0x000fe400000e0000 */
[----:B------:R-:W-:Y:S02]  /*07a0*/  @!P5 R2UR UR7, R11 ;  /* 0x000000000b07d2ca */ /* 0x000fe400000e0000 */
[-C--:B------:R-:W-:Y:S01]  /*07b0*/  ISETP.GE.U32.AND.EX P1, PT, R13, R0.reuse, PT, P1 ;  /* 0x000000000d00720c */ /* 0x080fe20003f26110 */
[--C-:B------:R-:W-:Y:S01]  /*07c0*/  IMAD.X R13, RZ, RZ, R7.reuse, P4 ;  /* 0x000000ffff0d7224 */ /* 0x100fe200020e0607 */
[----:B------:R-:W-:Y:S01]  /*07d0*/  ISETP.GE.U32.AND P0, PT, R5, UR42, PT ;  /* 0x0000002a05007c0c */ /* 0x000fe2000bf06070 */
[----:B------:R-:W-:Y:S01]  /*07e0*/  IMAD.X R5, RZ, RZ, R7, P3 ;  /* 0x000000ffff057224 */ /* 0x000fe200018e0607 */
[----:B------:R-:W-:Y:S02]  /*07f0*/  ISETP.GE.U32.AND.EX P6, PT, R9, R0, PT, P6 ;  /* 0x000000000900720c */ /* 0x000fe40003fc6160 */
[----:B------:R-:W-:Y:S01]  /*0800*/  ISETP.GE.U32.AND P2, PT, R8, UR42, PT ;  /* 0x0000002a08007c0c */ /* 0x000fe2000bf46070 */
[----:B------:R0:W-:Y:S01]  /*0810*/  @!P5 STG.E desc[UR4][R2.64], R15 ;  /* 0x0000000f0200d986 */ /* 0x0001e2000c101904 */
[----:B------:R-:W-:-:S02]  /*0820*/  IADD3 R4, P3, PT, R4, UR40, RZ ;  /* 0x0000002804047c10 */ /* 0x000fc4000ff7e0ff */
[----:B------:R-:W-:Y:S02]  /*0830*/  ISETP.GE.U32.AND.EX P2, PT, R5, R0, PT, P2 ;  /* 0x000000000500720c */ /* 0x000fe40003f46120 */
[----:B------:R-:W-:Y:S02]  /*0840*/  IADD3.X R5, PT, PT, R12, UR41, RZ, P3, !PT ;  /* 0x000000290c057c10 */ /* 0x000fe40009ffe4ff */
[C---:B------:R-:W-:Y:S02]  /*0850*/  @!P1 R2UR UR4, R10.reuse ;  /* 0x000000000a0492ca */ /* 0x040fe400000e0000 */
[C---:B------:R-:W-:Y:S01]  /*0860*/  @!P1 R2UR UR5, R11.reuse ;  /* 0x000000000b0592ca */ /* 0x040fe200000e0000 */
[----:B------:R1:W-:Y:S01]  /*0870*/  @!P5 STG.E desc[UR6][R4.64], R19 ;  /* 0x000000130400d986 */ /* 0x0003e2000c101906 */
[----:B------:R-:W-:Y:S01]  /*0880*/  @!P1 R2UR UR6, R10 ;  /* 0x000000000a0692ca */ /* 0x000fe200000e0000 */
[----:B0-----:R-:W-:Y:S01]  /*0890*/  @!P1 IMAD.MOV.U32 R15, RZ, RZ, 0x40000000 ;  /* 0x40000000ff0f9424 */ /* 0x001fe200078e00ff */
[C---:B------:R-:W-:Y:S01]  /*08a0*/  @!P1 R2UR UR7, R11.reuse ;  /* 0x000000000b0792ca */ /* 0x040fe200000e0000 */
[----:B------:R-:W-:Y:S01]  /*08b0*/  @!P6 IMAD.MOV.U32 R21, RZ, RZ, 0x40000000 ;  /* 0x40000000ff15e424 */ /* 0x000fe200078e00ff */
[----:B------:R-:W-:Y:S01]  /*08c0*/  IADD3 R8, P3, PT, R6, 0xa0, RZ ;  /* 0x000000a006087810 */ /* 0x000fe20007f7e0ff */
[----:B------:R-:W-:Y:S01]  /*08d0*/  @!P2 IMAD.MOV.U32 R25, RZ, RZ, 0x3f800000 ;  /* 0x3f800000ff19a424 */ /* 0x000fe200078e00ff */
[C---:B------:R-:W-:Y:S01]  /*08e0*/  @!P6 R2UR UR8, R10.reuse ;  /* 0x000000000a08e2ca */ /* 0x040fe200000e0000 */
[----:B------:R-:W-:Y:S01]  /*08f0*/  @!P2 IMAD.MOV.U32 R27, RZ, RZ, 0x40000000 ;  /* 0x40000000ff1ba424 */ /* 0x000fe200078e00ff */
[C---:B------:R-:W-:Y:S01]  /*0900*/  @!P6 R2UR UR9, R11.reuse ;  /* 0x000000000b09e2ca */ /* 0x040fe200000e0000 */
[----:B------:R-:W-:Y:S01]  /*0910*/  IMAD.X R9, RZ, RZ, R7, P3 ;  /* 0x000000ffff097224 */ /* 0x000fe200018e0607 */
[----:B------:R-:W-:Y:S01]  /*0920*/  @!P6 R2UR UR10, R10 ;  /* 0x000000000a0ae2ca */ /* 0x000fe200000e0000 */
[----:B-1----:R-:W-:Y:S01]  /*0930*/  @!P6 IMAD.MOV.U32 R19, RZ, RZ, 0x3f800000 ;  /* 0x3f800000ff13e424 */ /* 0x002fe200078e00ff */
[----:B------:R-:W-:-:S02]  /*0940*/  @!P6 R2UR UR11, R11 ;  /* 0x000000000b0be2ca */ /* 0x000fc400000e0000 */
[-C--:B------:R-:W-:Y:S01]  /*0950*/  ISETP.GE.U32.AND.EX P0, PT, R13, R0.reuse, PT, P0 ;  /* 0x000000000d00720c */ /* 0x080fe20003f06100 */
[----:B------:R-:W-:Y:S01]  /*0960*/  @!P1 IMAD.MOV.U32 R13, RZ, RZ, 0x3f800000 ;  /* 0x3f800000ff0d9424 */ /* 0x000fe200078e00ff */
[----:B------:R-:W-:Y:S02]  /*0970*/  ISETP.GE.U32.AND P5, PT, R8, UR42, PT ;  /* 0x0000002a08007c0c */ /* 0x000fe4000bfa6070 */
[----:B------:R-:W-:Y:S02]  /*0980*/  IADD3 R8, P4, PT, R6, 0xc0, RZ ;  /* 0x000000c006087810 */ /* 0x000fe40007f9e0ff */
[----:B------:R-:W-:Y:S01]  /*0990*/  ISETP.GE.U32.AND.EX P5, PT, R9, R0, PT, P5 ;  /* 0x000000000900720c */ /* 0x000fe20003fa6150 */
[----:B------:R0:W-:Y:S01]  /*09a0*/  @!P1 STG.E desc[UR4][R2.64+0x80], R13 ;  /* 0x0000800d02009986 */ /* 0x0001e2000c101904 */
[C---:B------:R-:W-:Y:S01]  /*09b0*/  @!P2 R2UR UR12, R10.reuse ;  /* 0x000000000a0ca2ca */ /* 0x040fe200000e0000 */
[----:B------:R-:W-:Y:S01]  /*09c0*/  IMAD.X R9, RZ, RZ, R7, P4 ;  /* 0x000000ffff097224 */ /* 0x000fe200020e0607 */
[----:B------:R-:W-:Y:S01]  /*09d0*/  @!P2 R2UR UR13, R11 ;  /* 0x000000000b0da2ca */ /* 0x000fe200000e0000 */
[----:B------:R1:W-:Y:S01]  /*09e0*/  @!P1 STG.E desc[UR6][R4.64+0x80], R15 ;  /* 0x0000800f04009986 */ /* 0x0003e2000c101906 */
[----:B------:R-:W-:-:S02]  /*09f0*/  @!P2 R2UR UR14, R10 ;  /* 0x000000000a0ea2ca */ /* 0x000fc400000e0000 */
[----:B------:R-:W-:Y:S01]  /*0a00*/  @!P2 R2UR UR15, R11 ;  /* 0x000000000b0fa2ca */ /* 0x000fe200000e0000 */
[----:B------:R2:W-:Y:S01]  /*0a10*/  @!P6 STG.E desc[UR8][R2.64+0x100], R19 ;  /* 0x000100130200e986 */ /* 0x0005e2000c101908 */
[----:B------:R-:W-:Y:S02]  /*0a20*/  ISETP.GE.U32.AND P3, PT, R8, UR42, PT ;  /* 0x0000002a08007c0c */ /* 0x000fe4000bf66070 */
[----:B------:R-:W-:Y:S01]  /*0a30*/  @!P0 R2UR UR4, R10 ;  /* 0x000000000a0482ca */ /* 0x000fe200000e0000 */
[----:B------:R3:W-:Y:S01]  /*0a40*/  @!P6 STG.E desc[UR10][R4.64+0x100], R21 ;  /* 0x000100150400e986 */ /* 0x0007e2000c10190a */
[----:B------:R-:W-:Y:S02]  /*0a50*/  IADD3 R8, P6, PT, R6, 0xe0, RZ ;  /* 0x000000e006087810 */ /* 0x000fe40007fde0ff */
[----:B------:R-:W-:Y:S01]  /*0a60*/  ISETP.GE.U32.AND.EX P3, PT, R9, R0, PT, P3 ;  /* 0x000000000900720c */ /* 0x000fe20003f66130 */
[----:B------:R4:W-:Y:S01]  /*0a70*/  @!P2 STG.E desc[UR12][R2.64+0x180], R25 ;  /* 0x000180190200a986 */ /* 0x0009e2000c10190c */
[----:B------:R-:W-:Y:S01]  /*0a80*/  ISETP.GE.U32.AND P1, PT, R8, UR42, PT ;  /* 0x0000002a08007c0c */ /* 0x000fe2000bf26070 */
[--C-:B0-----:R-:W-:Y:S01]  /*0a90*/  IMAD.X R13, RZ, RZ, R7.reuse, P6 ;  /* 0x000000ffff0d7224 */ /* 0x101fe200030e0607 */
[----:B------:R-:W-:Y:S01]  /*0aa0*/  IADD3 R8, P4, PT, R6, 0x100, RZ ;  /* 0x0000010006087810 */ /* 0x000fe20007f9e0ff */
[----:B------:R0:W-:Y:S01]  /*0ab0*/  @!P2 STG.E desc[UR14][R4.64+0x180], R27 ;  /* 0x0001801b0400a986 */ /* 0x0001e2000c10190e */
[C---:B------:R-:W-:Y:S01]  /*0ac0*/  @!P0 R2UR UR5, R11.reuse ;  /* 0x000000000b0582ca */ /* 0x040fe200000e0000 */
[----:B-1----:R-:W-:Y:S01]  /*0ad0*/  @!P0 IMAD.MOV.U32 R15, RZ, RZ, 0x40000000 ;  /* 0x40000000ff0f8424 */ /* 0x002fe200078e00ff */
[C---:B------:R-:W-:Y:S01]  /*0ae0*/  @!P0 R2UR UR6, R10.reuse ;  /* 0x000000000a0682ca */ /* 0x040fe200000e0000 */
[----:B------:R-:W-:Y:S01]  /*0af0*/  IMAD.X R9, RZ, RZ, R7, P4 ;  /* 0x000000ffff097224 */ /* 0x000fe200020e0607 */
[C---:B------:R-:W-:Y:S01]  /*0b00*/  @!P0 R2UR UR7, R11.reuse ;  /* 0x000000000b0782ca */ /* 0x040fe200000e0000 */
[----:B--2---:R-:W-:Y:S01]  /*0b10*/  @!P5 IMAD.MOV.U32 R19, RZ, RZ, 0x3f800000 ;  /* 0x3f800000ff13d424 */ /* 0x004fe200078e00ff */
[C---:B------:R-:W-:Y:S01]  /*0b20*/  @!P5 R2UR UR8, R10.reuse ;  /* 0x000000000a08d2ca */ /* 0x040fe200000e0000 */
[----:B---3--:R-:W-:Y:S01]  /*0b30*/  @!P5 IMAD.MOV.U32 R21, RZ, RZ, 0x40000000 ;  /* 0x40000000ff15d424 */ /* 0x008fe200078e00ff */
[C---:B------:R-:W-:Y:S01]  /*0b40*/  @!P5 R2UR UR9, R11.reuse ;  /* 0x000000000b09d2ca */ /* 0x040fe200000e0000 */
[----:B----4-:R-:W-:Y:S01]  /*0b50*/  @!P3 IMAD.MOV.U32 R25, RZ, RZ, 0x3f800000 ;  /* 0x3f800000ff19b424 */ /* 0x010fe200078e00ff */
[----:B------:R-:W-:Y:S01]  /*0b60*/  @!P5 R2UR UR10, R10 ;  /* 0x000000000a0ad2ca */ /* 0x000fe200000e0000 */
[----:B0-----:R-:W-:Y:S01]  /*0b70*/  @!P3 IMAD.MOV.U32 R27, RZ, RZ, 0x40000000 ;  /* 0x40000000ff1bb424 */ /* 0x001fe200078e00ff */
[----:B------:R-:W-:-:S02]  /*0b80*/  @!P5 R2UR UR11, R11 ;  /* 0x000000000b0bd2ca */ /* 0x000fc400000e0000 */
[----:B------:R-:W-:Y:S02]  /*0b90*/  ISETP.GE.U32.AND P2, PT, R8, UR42, PT ;  /* 0x0000002a08007c0c */ /* 0x000fe4000bf46070 */
[-C--:B------:R-:W-:Y:S01]  /*0ba0*/  ISETP.GE.U32.AND.EX P1, PT, R13, R0.reuse, PT, P1 ;  /* 0x000000000d00720c */ /* 0x080fe20003f26110 */
[----:B------:R-:W-:Y:S01]  /*0bb0*/  @!P0 IMAD.MOV.U32 R13, RZ, RZ, 0x3f800000 ;  /* 0x3f800000ff0d8424 */ /* 0x000fe200078e00ff */
[----:B------:R-:W-:Y:S02]  /*0bc0*/  ISETP.GE.U32.AND.EX P2, PT, R9, R0, PT, P2 ;  /* 0x000000000900720c */ /* 0x000fe40003f46120 */
[----:B------:R-:W-:Y:S02]  /*0bd0*/  IADD3 R8, P6, PT, R6, 0x120, RZ ;  /* 0x0000012006087810 */ /* 0x000fe40007fde0ff */
[C---:B------:R-:W-:Y:S01]  /*0be0*/  @!P3 R2UR UR12, R10.reuse ;  /* 0x000000000a0cb2ca */ /* 0x040fe200000e0000 */
[----:B------:R0:W-:Y:S01]  /*0bf0*/  @!P0 STG.E desc[UR4][R2.64+0x200], R13 ;  /* 0x0002000d02008986 */ /* 0x0001e2000c101904 */
[C---:B------:R-:W-:Y:S01]  /*0c00*/  @!P3 R2UR UR13, R11.reuse ;  /* 0x000000000b0db2ca */ /* 0x040fe200000e0000 */
[----:B------:R-:W-:Y:S01]  /*0c10*/  IMAD.X R9, RZ, RZ, R7, P6 ;  /* 0x000000ffff097224 */ /* 0x000fe200030e0607 */
[----:B------:R-:W-:Y:S01]  /*0c20*/  @!P3 R2UR UR14, R10 ;  /* 0x000000000a0eb2ca */ /* 0x000fe200000e0000 */
[----:B------:R1:W-:Y:S01]  /*0c30*/  @!P0 STG.E desc[UR6][R4.64+0x200], R15 ;  /* 0x0002000f04008986 */ /* 0x0003e2000c101906 */
[----:B------:R-:W-:-:S02]  /*0c40*/  @!P3 R2UR UR15, R11 ;  /* 0x000000000b0fb2ca */ /* 0x000fc400000e0000 */
[----:B------:R-:W-:Y:S01]  /*0c50*/  ISETP.GE.U32.AND P4, PT, R8, UR42, PT ;  /* 0x0000002a08007c0c */ /* 0x000fe2000bf86070 */
[----:B------:R2:W-:Y:S01]  /*0c60*/  @!P5 STG.E desc[UR8][R2.64+0x280], R19 ;  /* 0x000280130200d986 */ /* 0x0005e2000c101908 */
[----:B------:R-:W-:Y:S02]  /*0c70*/  @!P1 R2UR UR4, R10 ;  /* 0x000000000a0492ca */ /* 0x000fe400000e0000 */
[-C--:B------:R-:W-:Y:S01]  /*0c80*/  ISETP.GE.U32.AND.EX P4, PT, R9, R0.reuse, PT, P4 ;  /* 0x000000000900720c */ /* 0x080fe20003f86140 */
[----:B------:R3:W-:Y:S01]  /*0c90*/  @!P5 STG.E desc[UR10][R4.64+0x280], R21 ;  /* 0x000280150400d986 */ /* 0x0007e2000c10190a */
[----:B------:R-:W-:Y:S02]  /*0ca0*/  IADD3 R8, P5, PT, R6, 0x140, RZ ;  /* 0x0000014006087810 */ /* 0x000fe40007fbe0ff */
[C---:B------:R-:W-:Y:S01]  /*0cb0*/  @!P1 R2UR UR5, R11.reuse ;  /* 0x000000000b0592ca */ /* 0x040fe200000e0000 */
[----:B------:R4:W-:Y:S01]  /*0cc0*/  @!P3 STG.E desc[UR12][R2.64+0x300], R25 ;  /* 0x000300190200b986 */ /* 0x0009e2000c10190c */
[----:B------:R-:W-:Y:S01]  /*0cd0*/  ISETP.GE.U32.AND P0, PT, R8, UR42, PT ;  /* 0x0000002a08007c0c */ /* 0x000fe2000bf06070 */
[--C-:B0-----:R-:W-:Y:S01]  /*0ce0*/  IMAD.X R13, RZ, RZ, R7.reuse, P5 ;  /* 0x000000ffff0d7224 */ /* 0x101fe200028e0607 */
[----:B------:R-:W-:Y:S01]  /*0cf0*/  @!P1 R2UR UR6, R10 ;  /* 0x000000000a0692ca */ /* 0x000fe200000e0000 */
[----:B------:R0:W-:Y:S01]  /*0d00*/  @!P3 STG.E desc[UR14][R4.64+0x300], R27 ;  /* 0x0003001b0400b986 */ /* 0x0001e2000c10190e */
[C---:B------:R-:W-:Y:S01]  /*0d10*/  @!P1 R2UR UR7, R11.reuse ;  /* 0x000000000b0792ca */ /* 0x040fe200000e0000 */
[----:B-1----:R-:W-:Y:S01]  /*0d20*/  @!P1 IMAD.MOV.U32 R15, RZ, RZ, 0x40000000 ;  /* 0x40000000ff0f9424 */ /* 0x002fe200078e00ff */
[----:B------:R-:W-:Y:S01]  /*0d30*/  IADD3 R8, P6, PT, R6, 0x160, RZ ;  /* 0x0000016006087810 */ /* 0x000fe20007fde0ff */
[----:B--2---:R-:W-:Y:S01]  /*0d40*/  @!P2 IMAD.MOV.U32 R19, RZ, RZ, 0x3f800000 ;  /* 0x3f800000ff13a424 */ /* 0x004fe200078e00ff */
[C---:B------:R-:W-:Y:S01]  /*0d50*/  @!P2 R2UR UR8, R10.reuse ;  /* 0x000000000a08a2ca */ /* 0x040fe200000e0000 */
[----:B---3--:R-:W-:Y:S01]  /*0d60*/  @!P2 IMAD.MOV.U32 R21, RZ, RZ, 0x40000000 ;  /* 0x40000000ff15a424 */ /* 0x008fe200078e00ff */
[C---:B------:R-:W-:Y:S01]  /*0d70*/  @!P2 R2UR UR9, R11.reuse ;  /* 0x000000000b09a2ca */ /* 0x040fe200000e0000 */
[----:B------:R-:W-:Y:S01]  /*0d80*/  IMAD.X R9, RZ, RZ, R7, P6 ;  /* 0x000000ffff097224 */ /* 0x000fe200030e0607 */
[----:B------:R-:W-:Y:S01]  /*0d90*/  @!P2 R2UR UR10, R10 ;  /* 0x000000000a0aa2ca */ /* 0x000fe200000e0000 */
[----:B----4-:R-:W-:Y:S01]  /*0da0*/  @!P4 IMAD.MOV.U32 R25, RZ, RZ, 0x3f800000 ;  /* 0x3f800000ff19c424 */ /* 0x010fe200078e00ff */
[----:B------:R-:W-:Y:S01]  /*0db0*/  @!P2 R2UR UR11, R11 ;  /* 0x000000000b0ba2ca */ /* 0x000fe200000e0000 */
[----:B0-----:R-:W-:Y:S01]  /*0dc0*/  @!P4 IMAD.MOV.U32 R27, RZ, RZ, 0x40000000 ;  /* 0x40000000ff1bc424 */ /* 0x001fe200078e00ff */
[----:B------:R-:W-:Y:S01]  /*0dd0*/  ISETP.GE.U32.AND.EX P0, PT, R13, R0, PT, P0 ;  /* 0x000000000d00720c */ /* 0x000fe20003f06100 */
[----:B------:R-:W-:Y:S01]  /*0de0*/  @!P1 IMAD.MOV.U32 R13, RZ, RZ, 0x3f800000 ;  /* 0x3f800000ff0d9424 */ /* 0x000fe200078e00ff */
[----:B------:R-:W-:-:S02]  /*0df0*/  ISETP.GE.U32.AND P3, PT, R8, UR42, PT ;  /* 0x0000002a08007c0c */ /* 0x000fc4000bf66070 */
[----:B------:R-:W-:Y:S02]  /*0e00*/  IADD3 R8, P5, PT, R6, 0x180, RZ ;  /* 0x0000018006087810 */ /* 0x000fe40007fbe0ff */
[----:B------:R-:W-:Y:S01]  /*0e10*/  ISETP.GE.U32.AND.EX P3, PT, R9, R0, PT, P3 ;  /* 0x000000000900720c */ /* 0x000fe20003f66130 */
[----:B------:R0:W-:Y:S01]  /*0e20*/  @!P1 STG.E desc[UR4][R2.64+0x380], R13 ;  /* 0x0003800d02009986 */ /* 0x0001e2000c101904 */
[C---:B------:R-:W-:Y:S01]  /*0e30*/  @!P4 R2UR UR12, R10.reuse ;  /* 0x000000000a0cc2ca */ /* 0x040fe200000e0000 */
[----:B------:R-:W-:Y:S01]  /*0e40*/  IMAD.X R9, RZ, RZ, R7, P5 ;  /* 0x000000ffff097224 */ /* 0x000fe200028e0607 */
[C---:B------:R-:W-:Y:S01]  /*0e50*/  @!P4 R2UR UR13, R11.reuse ;  /* 0x000000000b0dc2ca */ /* 0x040fe200000e0000 */
[----:B------:R1:W-:Y:S01]  /*0e60*/  @!P1 STG.E desc[UR6][R4.64+0x380], R15 ;  /* 0x0003800f04009986 */ /* 0x0003e2000c101906 */
[----:B------:R-:W-:Y:S02]  /*0e70*/  @!P4 R2UR UR14, R10 ;  /* 0x000000000a0ec2ca */ /* 0x000fe400000e0000 */
[----:B------:R-:W-:Y:S01]  /*0e80*/  @!P4 R2UR UR15, R11 ;  /* 0x000000000b0fc2ca */ /* 0x000fe200000e0000 */
[----:B------:R2:W-:Y:S01]  /*0e90*/  @!P2 STG.E desc[UR8][R2.64+0x400], R19 ;  /* 0x000400130200a986 */ /* 0x0005e2000c101908 */
[----:B------:R-:W-:-:S02]  /*0ea0*/  ISETP.GE.U32.AND P6, PT, R8, UR42, PT ;  /* 0x0000002a08007c0c */ /* 0x000fc4000bfc6070 */
        /* <DEDUP_REMOVED lines=3171> */
[C---:B------:R-:W-:Y:S01]  /*d4e0*/  @!P3 R2UR UR5, R11.reuse ;  /* 0x000000000b05b2ca */ /* 0x040fe200000e0000 */
[----:B------:R4:W-:Y:S01]  /*d4f0*/  @!P2 STG.E desc[UR12][R2.64+0x8880], R25 ;  /* 0x008880190200a986 */ /* 0x0009e2000c10190c */
[----:B------:R-:W-:Y:S01]  /*d500*/  ISETP.GE.U32.AND P1, PT, R8, UR42, PT ;  /* 0x0000002a08007c0c */ /* 0x000fe2000bf26070 */
[----:B0-----:R-:W-:Y:S01]  /*d510*/  IMAD.X R13, RZ, RZ, R7, P6 ;  /* 0x000000ffff0d7224 */ /* 0x001fe200030e0607 */
[----:B------:R-:W-:Y:S01]  /*d520*/  IADD3 R8, P4, PT, R6, 0x22c0, RZ ;  /* 0x000022c006087810 */ /* 0x000fe20007f9e0ff */
[----:B------:R0:W-:Y:S01]  /*d530*/  @!P2 STG.E desc[UR14][R4.64+0x8880], R27 ;  /* 0x0088801b0400a986 */ /* 0x0001e2000c10190e */
[C---:B------:R-:W-:Y:S01]  /*d540*/  @!P3 R2UR UR6, R10.reuse ;  /* 0x000000000a06b2ca */ /* 0x040fe200000e0000 */
[----:B-1----:R-:W-:Y:S01]  /*d550*/  @!P3 IMAD.MOV.U32 R15, RZ, RZ, 0x40000000 ;  /* 0x40000000ff0fb424 */ /* 0x002fe200078e00ff */
[C---:B------:R-:W-:Y:S01]  /*d560*/  @!P3 R2UR UR7, R11.reuse ;  /* 0x000000000b07b2ca */ /* 0x040fe200000e0000 */
[----:B--2---:R-:W-:Y:S01]  /*d570*/  @!P5 IMAD.MOV.U32 R19, RZ, RZ, 0x3f800000 ;  /* 0x3f800000ff13d424 */ /* 0x004fe200078e00ff */
[----:B------:R-:W-:Y:S01]  /*d580*/  @!P5 R2UR UR8, R10 ;  /* 0x000000000a08d2ca */ /* 0x000fe200000e0000 */
[----:B---3--:R-:W-:Y:S01]  /*d590*/  @!P5 IMAD.MOV.U32 R21, RZ, RZ, 0x40000000 ;  /* 0x40000000ff15d424 */ /* 0x008fe200078e00ff */
[----:B------:R-:W-:-:S02]  /*d5a0*/  @!P5 R2UR UR9, R11 ;  /* 0x000000000b09d2ca */ /* 0x000fc400000e0000 */
[-C--:B------:R-:W-:Y:S01]  /*d5b0*/  ISETP.GE.U32.AND.EX P0, PT, R9, R0.reuse, PT, P0 ;  /* 0x000000000900720c */ /* 0x080fe20003f06100 */
[----:B------:R-:W-:Y:S01]  /*d5c0*/  IMAD.X R9, RZ, RZ, R7, P4 ;  /* 0x000000ffff097224 */ /* 0x000fe200020e0607 */
[----:B------:R-:W-:Y:S02]  /*d5d0*/  @!P5 R2UR UR10, R10 ;  /* 0x000000000a0ad2ca */ /* 0x000fe400000e0000 */
[----:B------:R-:W-:Y:S02]  /*d5e0*/  @!P5 R2UR UR11, R11 ;  /* 0x000000000b0bd2ca */ /* 0x000fe400000e0000 */
[----:B------:R-:W-:Y:S02]  /*d5f0*/  ISETP.GE.U32.AND P2, PT, R8, UR42, PT ;  /* 0x0000002a08007c0c */ /* 0x000fe4000bf46070 */
[-C--:B------:R-:W-:Y:S01]  /*d600*/  ISETP.GE.U32.AND.EX P1, PT, R13, R0.reuse, PT, P1 ;  /* 0x000000000d00720c */ /* 0x080fe20003f26110 */
[----:B------:R-:W-:Y:S01]  /*d610*/  @!P3 IMAD.MOV.U32 R13, RZ, RZ, 0x3f800000 ;  /* 0x3f800000ff0db424 */ /* 0x000fe200078e00ff */
[----:B------:R-:W-:-:S02]  /*d620*/  ISETP.GE.U32.AND.EX P2, PT, R9, R0, PT, P2 ;  /* 0x000000000900720c */ /* 0x000fc40003f46120 */
[----:B------:R-:W-:Y:S01]  /*d630*/  IADD3 R8, P6, PT, R6, 0x22e0, RZ ;  /* 0x000022e006087810 */ /* 0x000fe20007fde0ff */
[----:B----4-:R-:W-:Y:S01]  /*d640*/  @!P0 IMAD.MOV.U32 R25, RZ, RZ, 0x3f800000 ;  /* 0x3f800000ff198424 */ /* 0x010fe200078e00ff */
[----:B------:R-:W-:Y:S01]  /*d650*/  @!P3 STG.E desc[UR4][R2.64+0x8900], R13 ;  /* 0x0089000d0200b986 */ /* 0x000fe2000c101904 */
[----:B------:R-:W-:Y:S01]  /*d660*/  @!P0 R2UR UR12, R10 ;  /* 0x000000000a0c82ca */ /* 0x000fe200000e0000 */
[----:B0-----:R-:W-:Y:S01]  /*d670*/  @!P0 IMAD.MOV.U32 R27, RZ, RZ, 0x40000000 ;  /* 0x40000000ff1b8424 */ /* 0x001fe200078e00ff */
[----:B------:R-:W-:Y:S01]  /*d680*/  ISETP.GE.U32.AND P4, PT, R8, UR42, PT ;  /* 0x0000002a08007c0c */ /* 0x000fe2000bf86070 */
[----:B------:R0:W-:Y:S01]  /*d690*/  @!P3 STG.E desc[UR6][R4.64+0x8900], R15 ;  /* 0x0089000f0400b986 */ /* 0x0001e2000c101906 */
[----:B------:R-:W-:Y:S01]  /*d6a0*/  IMAD.X R9, RZ, RZ, R7, P6 ;  /* 0x000000ffff097224 */ /* 0x000fe200030e0607 */
[----:B------:R-:W-:Y:S02]  /*d6b0*/  @!P0 R2UR UR13, R11 ;  /* 0x000000000b0d82ca */ /* 0x000fe400000e0000 */
[----:B------:R1:W-:Y:S01]  /*d6c0*/  @!P5 STG.E desc[UR8][R2.64+0x8980], R19 ;  /* 0x008980130200d986 */ /* 0x0003e2000c101908 */
[----:B------:R-:W-:-:S02]  /*d6d0*/  @!P0 R2UR UR14, R10 ;  /* 0x000000000a0e82ca */ /* 0x000fc400000e0000 */
[----:B------:R-:W-:Y:S01]  /*d6e0*/  @!P0 R2UR UR15, R11 ;  /* 0x000000000b0f82ca */ /* 0x000fe200000e0000 */
[----:B------:R2:W-:Y:S01]  /*d6f0*/  @!P5 STG.E desc[UR10][R4.64+0x8980], R21 ;  /* 0x008980150400d986 */ /* 0x0005e2000c10190a */
[----:B------:R-:W-:Y:S02]  /*d700*/  IADD3 R8, P5, PT, R6, 0x2300, RZ ;  /* 0x0000230006087810 */ /* 0x000fe40007fbe0ff */
[----:B------:R-:W-:Y:S01]  /*d710*/  ISETP.GE.U32.AND.EX P4, PT, R9, R0, PT, P4 ;  /* 0x000000000900720c */ /* 0x000fe20003f86140 */
[----:B0-----:R-:W-:Y:S01]  /*d720*/  @!P1 IMAD.MOV.U32 R15, RZ, RZ, 0x40000000 ;  /* 0x40000000ff0f9424 */ /* 0x001fe200078e00ff */
[C---:B------:R-:W-:Y:S01]  /*d730*/  @!P1 R2UR UR4, R10.reuse ;  /* 0x000000000a0492ca */ /* 0x040fe200000e0000 */
[----:B------:R-:W-:Y:S01]  /*d740*/  IMAD.X R13, RZ, RZ, R7, P5 ;  /* 0x000000ffff0d7224 */ /* 0x000fe200028e0607 */
[C---:B------:R-:W-:Y:S01]  /*d750*/  @!P1 R2UR UR5, R11.reuse ;  /* 0x000000000b0592ca */ /* 0x040fe200000e0000 */
[----:B------:R0:W-:Y:S01]  /*d760*/  @!P0 STG.E desc[UR12][R2.64+0x8a00], R25 ;  /* 0x008a001902008986 */ /* 0x0001e2000c10190c */
[C---:B------:R-:W-:Y:S01]  /*d770*/  @!P1 R2UR UR6, R10.reuse ;  /* 0x000000000a0692ca */ /* 0x040fe200000e0000 */
[----:B-1----:R-:W-:Y:S01]  /*d780*/  @!P2 IMAD.MOV.U32 R19, RZ, RZ, 0x3f800000 ;  /* 0x3f800000ff13a424 */ /* 0x002fe200078e00ff */
[C---:B------:R-:W-:Y:S01]  /*d790*/  @!P1 R2UR UR7, R11.reuse ;  /* 0x000000000b0792ca */ /* 0x040fe200000e0000 */
[----:B------:R1:W-:Y:S01]  /*d7a0*/  @!P0 STG.E desc[UR14][R4.64+0x8a00], R27 ;  /* 0x008a001b04008986 */ /* 0x0003e2000c10190e */
[----:B------:R-:W-:Y:S01]  /*d7b0*/  @!P2 R2UR UR8, R10 ;  /* 0x000000000a08a2ca */ /* 0x000fe200000e0000 */
[----:B--2---:R-:W-:Y:S01]  /*d7c0*/  @!P2 IMAD.MOV.U32 R21, RZ, RZ, 0x40000000 ;  /* 0x40000000ff15a424 */ /* 0x004fe200078e00ff */
[----:B------:R-:W-:-:S02]  /*d7d0*/  @!P2 R2UR UR9, R11 ;  /* 0x000000000b09a2ca */ /* 0x000fc400000e0000 */
[----:B------:R-:W-:Y:S02]  /*d7e0*/  ISETP.GE.U32.AND P3, PT, R8, UR42, PT ;  /* 0x0000002a08007c0c */ /* 0x000fe4000bf66070 */
[----:B------:R-:W-:Y:S01]  /*d7f0*/  @!P2 R2UR UR10, R10 ;  /* 0x000000000a0aa2ca */ /* 0x000fe200000e0000 */
[----:B0-----:R-:W-:Y:S01]  /*d800*/  @!P4 IMAD.MOV.U32 R25, RZ, RZ, 0x3f800000 ;  /* 0x3f800000ff19c424 */ /* 0x001fe200078e00ff */
[----:B------:R-:W-:Y:S02]  /*d810*/  @!P2 R2UR UR11, R11 ;  /* 0x000000000b0ba2ca */ /* 0x000fe400000e0000 */
[----:B------:R-:W-:Y:S01]  /*d820*/  IADD3 R8, P6, PT, R6, 0x2320, RZ ;  /* 0x0000232006087810 */ /* 0x000fe20007fde0ff */
[----:B-1----:R-:W-:Y:S01]  /*d830*/  @!P4 IMAD.MOV.U32 R27, RZ, RZ, 0x40000000 ;  /* 0x40000000ff1bc424 */ /* 0x002fe200078e00ff */
[----:B------:R-:W-:Y:S01]  /*d840*/  ISETP.GE.U32.AND.EX P3, PT, R13, R0, PT, P3 ;  /* 0x000000000d00720c */ /* 0x000fe20003f66130 */
[----:B------:R-:W-:Y:S01]  /*d850*/  @!P1 IMAD.MOV.U32 R13, RZ, RZ, 0x3f800000 ;  /* 0x3f800000ff0d9424 */ /* 0x000fe200078e00ff */
[----:B------:R-:W-:Y:S01]  /*d860*/  ISETP.GE.U32.AND P0, PT, R8, UR42, PT ;  /* 0x0000002a08007c0c */ /* 0x000fe2000bf06070 */
[----:B------:R-:W-:Y:S01]  /*d870*/  IMAD.X R9, RZ, RZ, R7, P6 ;  /* 0x000000ffff097224 */ /* 0x000fe200030e0607 */
[----:B------:R-:W-:-:S02]  /*d880*/  IADD3 R8, P5, PT, R6, 0x2340, RZ ;  /* 0x0000234006087810 */ /* 0x000fc40007fbe0ff */
[C---:B------:R-:W-:Y:S01]  /*d890*/  @!P4 R2UR UR12, R10.reuse ;  /* 0x000000000a0cc2ca */ /* 0x040fe200000e0000 */
[----:B------:R0:W-:Y:S01]  /*d8a0*/  @!P1 STG.E desc[UR4][R2.64+0x8a80], R13 ;  /* 0x008a800d02009986 */ /* 0x0001e2000c101904 */
[C---:B------:R-:W-:Y:S02]  /*d8b0*/  @!P4 R2UR UR13, R11.reuse ;  /* 0x000000000b0dc2ca */ /* 0x040fe400000e0000 */
[----:B------:R-:W-:Y:S01]  /*d8c0*/  @!P4 R2UR UR14, R10 ;  /* 0x000000000a0ec2ca */ /* 0x000fe200000e0000 */
[----:B------:R1:W-:Y:S01]  /*d8d0*/  @!P1 STG.E desc[UR6][R4.64+0x8a80], R15 ;  /* 0x008a800f04009986 */ /* 0x0003e2000c101906 */
[----:B------:R-:W-:Y:S02]  /*d8e0*/  @!P4 R2UR UR15, R11 ;  /* 0x000000000b0fc2ca */ /* 0x000fe400000e0000 */
[----:B------:R-:W-:Y:S01]  /*d8f0*/  ISETP.GE.U32.AND.EX P0, PT, R9, R0, PT, P0 ;  /* 0x000000000900720c */ /* 0x000fe20003f06100 */
[----:B------:R2:W-:Y:S01]  /*d900*/  @!P2 STG.E desc[UR8][R2.64+0x8b00], R19 ;  /* 0x008b00130200a986 */ /* 0x0005e2000c101908 */
[----:B------:R-:W-:Y:S01]  /*d910*/  ISETP.GE.U32.AND P6, PT, R8, UR42, PT ;  /* 0x0000002a08007c0c */ /* 0x000fe2000bfc6070 */
[----:B------:R-:W-:Y:S01]  /*d920*/  IMAD.X R9, RZ, RZ, R7, P5 ;  /* 0x000000ffff097224 */ /* 0x000fe200028e0607 */
[----:B------:R-:W-:Y:S01]  /*d930*/  @!P3 R2UR UR4, R10 ;  /* 0x000000000a04b2ca */ /* 0x000fe200000e0000 */
[----:B------:R3:W-:Y:S01]  /*d940*/  @!P2 STG.E desc[UR10][R4.64+0x8b00], R21 ;  /* 0x008b00150400a986 */ /* 0x0007e2000c10190a */
[----:B------:R-:W-:-:S02]  /*d950*/  IADD3 R8, P2, PT, R6, 0x2360, RZ ;  /* 0x0000236006087810 */ /* 0x000fc40007f5e0ff */
        /* <DEDUP_REMOVED lines=8> */
[----:B------:R-:W-:Y:S01]  /*d9e0*/  @!P3 R2UR UR6, R10 ;  /* 0x000000000a06b2ca */ /* 0x000fe200000e0000 */
[----:B------:R-:W-:Y:S01]  /*d9f0*/  IMAD.X R9, RZ, RZ, R7, P5 ;  /* 0x000000ffff097224 */ /* 0x000fe200028e0607 */
[C---:B------:R-:W-:Y:S01]  /*da00*/  @!P3 R2UR UR7, R11.reuse ;  /* 0x000000000b07b2ca */ /* 0x040fe200000e0000 */
[----:B--2---:R-:W-:Y:S01]  /*da10*/  @!P0 IMAD.MOV.U32 R19, RZ, RZ, 0x3f800000 ;  /* 0x3f800000ff138424 */ /* 0x004fe200078e00ff */
[----:B------:R-:W-:Y:S01]  /*da20*/  ISETP.GE.U32.AND P4, PT, R8, UR42, PT ;  /* 0x0000002a08007c0c */ /* 0x000fe2000bf86070 */
[----:B---3--:R-:W-:Y:S01]  /*da30*/  @!P0 IMAD.MOV.U32 R21, RZ, RZ, 0x40000000 ;  /* 0x40000000ff158424 */ /* 0x008fe200078e00ff */
[C---:B------:R-:W-:Y:S01]  /*da40*/  @!P0 R2UR UR8, R10.reuse ;  /* 0x000000000a0882ca */ /* 0x040fe200000e0000 */
[----:B----4-:R-:W-:Y:S01]  /*da50*/  @!P6 IMAD.MOV.U32 R25, RZ, RZ, 0x3f800000 ;  /* 0x3f800000ff19e424 */ /* 0x010fe200078e00ff */
[----:B------:R-:W-:Y:S01]  /*da60*/  @!P0 R2UR UR9, R11 ;  /* 0x000000000b0982ca */ /* 0x000fe200000e0000 */
[----:B0-----:R-:W-:Y:S01]  /*da70*/  @!P6 IMAD.MOV.U32 R27, RZ, RZ, 0x40000000 ;  /* 0x40000000ff1be424 */ /* 0x001fe200078e00ff */
[----:B------:R-:W-:-:S02]  /*da80*/  @!P0 R2UR UR10, R10 ;  /* 0x000000000a0a82ca */ /* 0x000fc400000e0000 */
[----:B------:R-:W-:Y:S02]  /*da90*/  @!P0 R2UR UR11, R11 ;  /* 0x000000000b0b82ca */ /* 0x000fe400000e0000 */
        /* <DEDUP_REMOVED lines=13> */
[----:B------:R-:W-:Y:S02]  /*db70*/  IADD3 R8, P3, PT, R6, 0x23c0, RZ ;  /* 0x000023c006087810 */ /* 0x000fe40007f7e0ff */
[----:B------:R-:W-:Y:S01]  /*db80*/  ISETP.GE.U32.AND.EX P5, PT, R9, R0, PT, P5 ;  /* 0x000000000900720c */ /* 0x000fe20003fa6150 */
        /* <DEDUP_REMOVED lines=8> */
[----:B------:R1:W-:Y:S01]  /*dc10*/  @!P6 STG.E desc[UR14][R4.64+0x8d00], R27 ;  /* 0x008d001b0400e986 */ /* 0x0003e2000c10190e */
[C---:B------:R-:W-:Y:S01]  /*dc20*/  @!P1 R2UR UR6, R10.reuse ;  /* 0x000000000a0692ca */ /* 0x040fe200000e0000 */
[----:B--2---:R-:W-:Y:S01]  /*dc30*/  @!P4 IMAD.MOV.U32 R19, RZ, RZ, 0x3f800000 ;  /* 0x3f800000ff13c424 */ /* 0x004fe200078e00ff */
[C---:B------:R-:W-:Y:S01]  /*dc40*/  @!P1 R2UR UR7, R11.reuse ;  /* 0x000000000b0792ca */ /* 0x040fe200000e0000 */
[----:B------:R-:W-:Y:S01]  /*dc50*/  IMAD.X R9, RZ, RZ, R7, P2 ;  /* 0x000000ffff097224 */ /* 0x000fe200010e0607 */
[C---:B------:R-:W-:Y:S01]  /*dc60*/  @!P4 R2UR UR8, R10.reuse ;  /* 0x000000000a08c2ca */ /* 0x040fe200000e0000 */
[----:B---3--:R-:W-:Y:S01]  /*dc70*/  @!P4 IMAD.MOV.U32 R21, RZ, RZ, 0x40000000 ;  /* 0x40000000ff15c424 */ /* 0x008fe200078e00ff */
[----:B------:R-:W-:Y:S01]  /*dc80*/  @!P4 R2UR UR9, R11 ;  /* 0x000000000b09c2ca */ /* 0x000fe200000e0000 */
[----:B0-----:R-:W-:Y:S01]  /*dc90*/  @!P5 IMAD.MOV.U32 R25, RZ, RZ, 0x3f800000 ;  /* 0x3f800000ff19d424 */ /* 0x001fe200078e00ff */
[----:B------:R-:W-:-:S02]  /*dca0*/  @!P4 R2UR UR10, R10 ;  /* 0x000000000a0ac2ca */ /* 0x000fc400000e0000 */
[----:B------:R-:W-:Y:S01]  /*dcb0*/  @!P4 R2UR UR11, R11 ;  /* 0x000000000b0bc2ca */ /* 0x000fe200000e0000 */
[----:B-1----:R-:W-:Y:S01]  /*dcc0*/  @!P5 IMAD.MOV.U32 R27, RZ, RZ, 0x40000000 ;  /* 0x40000000ff1bd424 */ /* 0x002fe200078e00ff */
        /* <DEDUP_REMOVED lines=15> */
[----:B------:R-:W-:Y:S01]  /*ddc0*/  ISETP.GE.U32.AND.EX P2, PT, R9, R0, PT, P2 ;  /* 0x000000000900720c */ /* 0x000fe20003f46120 */
[----:B------:R3:W-:Y:S01]  /*ddd0*/  @!P4 STG.E desc[UR10][R4.64+0x8e00], R21 ;  /* 0x008e00150400c986 */ /* 0x0007e2000c10190a */
[----:B------:R-:W-:Y:S02]  /*dde0*/  IADD3 R8, P4, PT, R6, 0x2420, RZ ;  /* 0x0000242006087810 */ /* 0x000fe40007f9e0ff */
[C---:B------:R-:W-:Y:S01]  /*ddf0*/  @!P0 R2UR UR5, R11.reuse ;  /* 0x000000000b0582ca */ /* 0x040fe200000e0000 */
        /* <DEDUP_REMOVED lines=13> */
[----:B------:R-:W-:Y:S01]  /*ded0*/  @!P6 R2UR UR10, R10 ;  /* 0x000000000a0ae2ca */ /* 0x000fe200000e0000 */
[----:B----4-:R-:W-:Y:S01]  /*dee0*/  @!P2 IMAD.MOV.U32 R25, RZ, RZ, 0x3f800000 ;  /* 0x3f800000ff19a424 */ /* 0x010fe200078e00ff */
[----:B------:R-:W-:Y:S01]  /*def0*/  @!P6 R2UR UR11, R11 ;  /* 0x000000000b0be2ca */ /* 0x000fe200000e0000 */
[----:B0-----:R-:W-:Y:S01]  /*df00*/  @!P2 IMAD.MOV.U32 R27, RZ, RZ, 0x40000000 ;  /* 0x40000000ff1ba424 */ /* 0x001fe200078e00ff */
[----:B------:R-:W-:-:S02]  /*df10*/  ISETP.GE.U32.AND P5, PT, R8, UR42, PT ;  /* 0x0000002a08007c0c */ /* 0x000fc4000bfa6070 */
        /* <DEDUP_REMOVED lines=1262> */
[----:B------:R-:W-:Y:S02]  /*12e00*/  IADD3 R8, P4, PT, R6, 0x3180, RZ ;  /* 0x0000318006087810 */ /* 0x000fe40007f9e0ff */
[----:B------:R-:W-:Y:S02]  /*12e10*/  ISETP.GE.U32.AND.EX P5, PT, R9, R0, PT, P5 ;  /* 0x000000000900720c */ /* 0x000fe40003fa6150 */
        /* <DEDUP_REMOVED lines=68> */
[----:B------:R-:W-:Y:S02]  /*13260*/  IADD3 R8, P5, PT, R6, 0x3240, RZ ;  /* 0x0000324006087810 */ /* 0x000fe40007fbe0ff */
[-C--:B------:R-:W-:Y:S01]  /*13270*/  ISETP.GE.U32.AND.EX P0, PT, R13, R0.reuse, PT, P0 ;  /* 0x000000000d00720c */ /* 0x080fe20003f06100 */
[----:B------:R-:W-:Y:S01]  /*13280*/  @!P1 IMAD.MOV.U32 R13, RZ, RZ, 0x3f800000 ;  /* 0x3f800000ff0d9424 */ /* 0x000fe200078e00ff */
[----:B------:R-:W-:Y:S01]  /*13290*/  ISETP.GE.U32.AND.EX P3, PT, R9, R0, PT, P3 ;  /* 0x000000000900720c */ /* 0x000fe20003f66130 */
[----:B------:R-:W-:Y:S01]  /*132a0*/  IMAD.X R9, RZ, RZ, R7, P5 ;  /* 0x000000ffff097224 */ /* 0x000fe200028e0607 */
[----:B------:R-:W-:Y:S02]  /*132b0*/  ISETP.GE.U32.AND P6, PT, R8, UR42, PT ;  /* 0x0000002a08007c0c */ /* 0x000fe4000bfc6070 */
[----:B------:R-:W-:Y:S01]  /*132c0*/  @!P4 R2UR UR12, R10 ;  /* 0x000000000a0cc2ca */ /* 0x000fe200000e0000 */
[----:B------:R0:W-:Y:S01]  /*132d0*/  @!P1 STG.E desc[UR4][R2.64+0xc680], R13 ;  /* 0x00c6800d02009986 */ /* 0x0001e2000c101904 */
[----:B------:R-:W-:-:S02]  /*132e0*/  @!P4 R2UR UR13, R11 ;  /* 0x000000000b0dc2ca */ /* 0x000fc400000e0000 */
[C---:B------:R-:W-:Y:S01]  /*132f0*/  @!P4 R2UR UR14, R10.reuse ;  /* 0x000000000a0ec2ca */ /* 0x040fe200000e0000 */
[----:B------:R-:W-:Y:S01]  /*13300*/  @!P1 STG.E desc[UR6][R4.64+0xc680], R15 ;  /* 0x00c6800f04009986 */ /* 0x000fe2000c101906 */
[----:B------:R-:W-:Y:S02]  /*13310*/  @!P4 R2UR UR15, R11 ;  /* 0x000000000b0fc2ca */ /* 0x000fe400000e0000 */
[----:B------:R-:W-:Y:S01]  /*13320*/  ISETP.GE.U32.AND.EX P6, PT, R9, R0, PT, P6 ;  /* 0x000000000900720c */ /* 0x000fe20003fc6160 */
[----:B------:R1:W-:Y:S01]  /*13330*/  @!P2 STG.E desc[UR8][R2.64+0xc700], R19 ;  /* 0x00c700130200a986 */ /* 0x0003e2000c101908 */
[----:B------:R-:W-:Y:S02]  /*13340*/  @!P0 R2UR UR4, R10 ;  /* 0x000000000a0482ca */ /* 0x000fe400000e0000 */
[----:B------:R-:W-:Y:S01]  /*13350*/  @!P0 R2UR UR5, R11 ;  /* 0x000000000b0582ca */ /* 0x000fe200000e0000 */
[----:B------:R2:W-:Y:S01]  /*13360*/  @!P2 STG.E desc[UR10][R4.64+0xc700], R21 ;  /* 0x00c700150400a986 */ /* 0x0005e2000c10190a */
[----:B------:R-:W-:-:S02]  /*13370*/  IADD3 R8, P2, PT, R6, 0x3260, RZ ;  /* 0x0000326006087810 */ /* 0x000fc40007f5e0ff */
[----:B------:R-:W-:Y:S01]  /*13380*/  @!P0 R2UR UR6, R10 ;  /* 0x000000000a0682ca */ /* 0x000fe200000e0000 */
        /* <DEDUP_REMOVED lines=11> */
[----:B------:R-:W-:Y:S01]  /*13440*/  @!P3 R2UR UR10, R10 ;  /* 0x000000000a0ab2ca */ /* 0x000fe200000e0000 */
[----:B---3--:R-:W-:Y:S01]  /*13450*/  @!P3 IMAD.MOV.U32 R25, RZ, RZ, 0x40000000 ;  /* 0x40000000ff19b424 */ /* 0x008fe200078e00ff */
[----:B------:R-:W-:Y:S01]  /*13460*/  @!P3 R2UR UR11, R11 ;  /* 0x000000000b0bb2ca */ /* 0x000fe200000e0000 */
[----:B------:R-:W-:Y:S01]  /*13470*/  @!P6 IMAD.MOV.U32 R29, RZ, RZ, 0x40000000 ;  /* 0x40000000ff1de424 */ /* 0x000fe200078e00ff */
[----:B------:R-:W-:Y:S01]  /*13480*/  ISETP.GE.U32.AND P4, PT, R8, UR42, PT ;  /* 0x0000002a08007c0c */ /* 0x000fe2000bf86070 */
[----:B0-----:R-:W-:Y:S01]  /*13490*/  @!P6 IMAD.MOV.U32 R27, RZ, RZ, 0x3f800000 ;  /* 0x3f800000ff1be424 */ /* 0x001fe200078e00ff */
[----:B------:R-:W-:Y:S01]  /*134a0*/  ISETP.GE.U32.AND.EX P1, PT, R13, R0, PT, P1 ;  /* 0x000000000d00720c */ /* 0x000fe20003f26110 */
[----:B------:R-:W-:Y:S01]  /*134b0*/  @!P0 IMAD.MOV.U32 R13, RZ, RZ, 0x3f800000 ;  /* 0x3f800000ff0d8424 */ /* 0x000fe200078e00ff */
[----:B------:R-:W-:-:S02]  /*134c0*/  @!P6 R2UR UR12, R10 ;  /* 0x000000000a0ce2ca */ /* 0x000fc400000e0000 */
[C---:B------:R-:W-:Y:S02]  /*134d0*/  @!P6 R2UR UR13, R11.reuse ;  /* 0x000000000b0de2ca */ /* 0x040fe400000e0000 */
[----:B------:R-:W-:Y:S01]  /*134e0*/  @!P6 R2UR UR14, R10 ;  /* 0x000000000a0ee2ca */ /* 0x000fe200000e0000 */
[----:B------:R0:W-:Y:S01]  /*134f0*/  @!P0 STG.E desc[UR4][R2.64+0xc800], R13 ;  /* 0x00c8000d02008986 */ /* 0x0001e2000c101904 */
[----:B------:R-:W-:Y:S02]  /*13500*/  @!P6 R2UR UR15, R11 ;  /* 0x000000000b0fe2ca */ /* 0x000fe400000e0000 */
[----:B------:R-:W-:Y:S01]  /*13510*/  ISETP.GE.U32.AND.EX P4, PT, R9, R0, PT, P4 ;  /* 0x000000000900720c */ /* 0x000fe20003f86140 */
[----:B------:R1:W-:Y:S01]  /*13520*/  @!P0 STG.E desc[UR6][R4.64+0xc800], R19 ;  /* 0x00c8001304008986 */ /* 0x0003e2000c101906 */
[----:B------:R-:W-:Y:S02]  /*13530*/  IADD3 R8, P2, PT, R6, 0x32a0, RZ ;  /* 0x000032a006087810 */ /* 0x000fe40007f5e0ff */
[----:B------:R-:W-:Y:S01]  /*13540*/  @!P1 R2UR UR4, R10 ;  /* 0x000000000a0492ca */ /* 0x000fe200000e0000 */
[----:B------:R2:W-:Y:S01]  /*13550*/  @!P3 STG.E desc[UR8][R2.64+0xc880], R21 ;  /* 0x00c880150200b986 */ /* 0x0005e2000c101908 */
[----:B------:R-:W-:Y:S01]  /*13560*/  ISETP.GE.U32.AND P5, PT, R8, UR42, PT ;  /* 0x0000002a08007c0c */ /* 0x000fe2000bfa6070 */
[----:B------:R-:W-:Y:S01]  /*13570*/  IMAD.X R15, RZ, RZ, R7, P2 ;  /* 0x000000ffff0f7224 */ /* 0x000fe200010e0607 */
[C---:B------:R-:W-:Y:S01]  /*13580*/  IADD3 R8, P0, PT, R6.reuse, 0x32e0, RZ ;  /* 0x000032e006087810 */ /* 0x040fe20007f1e0ff */
[----:B------:R3:W-:Y:S01]  /*13590*/  @!P3 STG.E desc[UR10][R4.64+0xc880], R25 ;  /* 0x00c880190400b986 */ /* 0x0007e2000c10190a */
[----:B------:R-:W-:-:S02]  /*135a0*/  IADD3 R9, P3, PT, R6, 0x32c0, RZ ;  /* 0x000032c006097810 */ /* 0x000fc40007f7e0ff */
[C---:B------:R-:W-:Y:S01]  /*135b0*/  @!P1 R2UR UR5, R11.reuse ;  /* 0x000000000b0592ca */ /* 0x040fe200000e0000 */
[----:B------:R4:W-:Y:S01]  /*135c0*/  @!P6 STG.E desc[UR12][R2.64+0xc900], R27 ;  /* 0x00c9001b0200e986 */ /* 0x0009e2000c10190c */
[C---:B------:R-:W-:Y:S01]  /*135d0*/  @!P1 R2UR UR6, R10.reuse ;  /* 0x000000000a0692ca */ /* 0x040fe200000e0000 */
[--C-:B0-----:R-:W-:Y:S01]  /*135e0*/  IMAD.X R13, RZ, RZ, R7.reuse, P3 ;  /* 0x000000ffff0d7224 */ /* 0x101fe200018e0607 */
[----:B------:R-:W-:Y:S01]  /*135f0*/  @!P1 R2UR UR7, R11 ;  /* 0x000000000b0792ca */ /* 0x000fe200000e0000 */
[----:B------:R-:W-:Y:S01]  /*13600*/  @!P6 STG.E desc[UR14][R4.64+0xc900], R29 ;  /* 0x00c9001d0400e986 */ /* 0x000fe2000c10190e */
[----:B------:R-:W-:Y:S01]  /*13610*/  ISETP.GE.U32.AND P6, PT, R9, UR42, PT ;  /* 0x0000002a09007c0c */ /* 0x000fe2000bfc6070 */
[----:B------:R-:W-:Y:S01]  /*13620*/  IMAD.X R9, RZ, RZ, R7, P0 ;  /* 0x000000ffff097224 */ /* 0x000fe200000e0607 */
[C---:B------:R-:W-:Y:S01]  /*13630*/  @!P4 R2UR UR8, R10.reuse ;  /* 0x000000000a08c2ca */ /* 0x040fe200000e0000 */
[----:B-1----:R-:W-:Y:S01]  /*13640*/  @!P1 IMAD.MOV.U32 R19, RZ, RZ, 0x3f800000 ;  /* 0x3f800000ff139424 */ /* 0x002fe200078e00ff */
[C---:B------:R-:W-:Y:S01]  /*13650*/  @!P4 R2UR UR9, R11.reuse ;  /* 0x000000000b09c2ca */ /* 0x040fe200000e0000 */
[----:B--2---:R-:W-:Y:S01]  /*13660*/  @!P1 IMAD.MOV.U32 R21, RZ, RZ, 0x40000000 ;  /* 0x40000000ff159424 */ /* 0x004fe200078e00ff */
[----:B------:R-:W-:Y:S01]  /*13670*/  @!P4 R2UR UR10, R10 ;  /* 0x000000000a0ac2ca */ /* 0x000fe200000e0000 */
[----:B---3--:R-:W-:Y:S01]  /*13680*/  @!P4 IMAD.MOV.U32 R25, RZ, RZ, 0x3f800000 ;  /* 0x3f800000ff19c424 */ /* 0x008fe200078e00ff */
[----:B------:R-:W-:Y:S01]  /*13690*/  @!P4 R2UR UR11, R11 ;  /* 0x000000000b0bc2ca */ /* 0x000fe200000e0000 */
[----:B----4-:R-:W-:Y:S01]  /*136a0*/  @!P4 IMAD.MOV.U32 R27, RZ, RZ, 0x40000000 ;  /* 0x40000000ff1bc424 */ /* 0x010fe200078e00ff */
[----:B------:R-:W-:Y:S01]  /*136b0*/  ISETP.GE.U32.AND.EX P5, PT, R15, R0, PT, P5 ;  /* 0x000000000f00720c */ /* 0x000fe20003fa6150 */
[----:B------:R0:W-:Y:S01]  /*136c0*/  @!P1 STG.E desc[UR4][R2.64+0xc980], R19 ;  /* 0x00c9801302009986 */ /* 0x0001e2000c101904 */
[----:B------:R-:W-:-:S02]  /*136d0*/  ISETP.GE.U32.AND P2, PT, R8, UR42, PT ;  /* 0x0000002a08007c0c */ /* 0x000fc4000bf46070 */
[-C--:B------:R-:W-:Y:S01]  /*136e0*/  ISETP.GE.U32.AND.EX P6, PT, R13, R0.reuse, PT, P6 ;  /* 0x000000000d00720c */ /* 0x080fe20003fc6160 */
[----:B------:R1:W-:Y:S01]  /*136f0*/  @!P1 STG.E desc[UR6][R4.64+0xc980], R21 ;  /* 0x00c9801504009986 */ /* 0x0003e2000c101906 */
[----:B------:R-:W-:Y:S02]  /*13700*/  ISETP.GE.U32.AND.EX P2, PT, R9, R0, PT, P2 ;  /* 0x000000000900720c */ /* 0x000fe40003f46120 */
[----:B------:R-:W-:Y:S01]  /*13710*/  IADD3 R8, P3, PT, R6, 0x3300, RZ ;  /* 0x0000330006087810 */ /* 0x000fe20007f7e0ff */
[----:B------:R2:W-:Y:S03]  /*13720*/  @!P4 STG.E desc[UR8][R2.64+0xca00], R25 ;  /* 0x00ca00190200c986 */ /* 0x0005e6000c101908 */
[----:B------:R-:W-:Y:S01]  /*13730*/  ISETP.GE.U32.AND P0, PT, R8, UR42, PT ;  /* 0x0000002a08007c0c */ /* 0x000fe2000bf06070 */
[----:B------:R3:W-:Y:S01]  /*13740*/  @!P4 STG.E desc[UR10][R4.64+0xca00], R27 ;  /* 0x00ca001b0400c986 */ /* 0x0007e2000c10190a */
[----:B------:R-:W-:Y:S01]  /*13750*/  @!P5 R2UR UR4, R10 ;  /* 0x000000000a04d2ca */ /* 0x000fe200000e0000 */
[--C-:B------:R-:W-:Y:S01]  /*13760*/  IMAD.X R15, RZ, RZ, R7.reuse, P3 ;  /* 0x000000ffff0f7224 */ /* 0x100fe200018e0607 */
[C---:B------:R-:W-:Y:S01]  /*13770*/  @!P5 R2UR UR5, R11.reuse ;  /* 0x000000000b05d2ca */ /* 0x040fe200000e0000 */
[----:B0-----:R-:W-:Y:S01]  /*13780*/  @!P5 IMAD.MOV.U32 R19, RZ, RZ, 0x40000000 ;  /* 0x40000000ff13d424 */ /* 0x001fe200078e00ff */
[----:B------:R-:W-:Y:S01]  /*13790*/  IADD3 R9, P4, PT, R6, 0x3320, RZ ;  /* 0x0000332006097810 */ /* 0x000fe20007f9e0ff */
[----:B-1----:R-:W-:Y:S01]  /*137a0*/  @!P6 IMAD.MOV.U32 R21, RZ, RZ, 0x3f800000 ;  /* 0x3f800000ff15e424 */ /* 0x002fe200078e00ff */
[C---:B------:R-:W-:Y:S01]  /*137b0*/  @!P5 R2UR UR6, R10.reuse ;  /* 0x000000000a06d2ca */ /* 0x040fe200000e0000 */
[----:B--2---:R-:W-:Y:S01]  /*137c0*/  @!P6 IMAD.MOV.U32 R25, RZ, RZ, 0x40000000 ;  /* 0x40000000ff19e424 */ /* 0x004fe200078e00ff */
[C---:B------:R-:W-:Y:S01]  /*137d0*/  @!P5 R2UR UR7, R11.reuse ;  /* 0x000000000b07d2ca */ /* 0x040fe200000e0000 */
[----:B------:R-:W-:Y:S01]  /*137e0*/  IMAD.X R13, RZ, RZ, R7, P4 ;  /* 0x000000ffff0d7224 */ /* 0x000fe200020e0607 */
[C---:B------:R-:W-:Y:S01]  /*137f0*/  @!P6 R2UR UR8, R10.reuse ;  /* 0x000000000a08e2ca */ /* 0x040fe200000e0000 */
[----:B---3--:R-:W-:Y:S01]  /*13800*/  @!P2 IMAD.MOV.U32 R27, RZ, RZ, 0x3f800000 ;  /* 0x3f800000ff1ba424 */ /* 0x008fe200078e00ff */
[----:B------:R-:W-:Y:S01]  /*13810*/  @!P6 R2UR UR9, R11 ;  /* 0x000000000b09e2ca */ /* 0x000fe200000e0000 */
[----:B------:R-:W-:Y:S01]  /*13820*/  @!P2 IMAD.MOV.U32 R29, RZ, RZ, 0x40000000 ;  /* 0x40000000ff1da424 */ /* 0x000fe200078e00ff */
[----:B------:R-:W-:-:S02]  /*13830*/  @!P6 R2UR UR10, R10 ;  /* 0x000000000a0ae2ca */ /* 0x000fc400000e0000 */
[C---:B------:R-:W-:Y:S02]  /*13840*/  @!P6 R2UR UR11, R11.reuse ;  /* 0x000000000b0be2ca */ /* 0x040fe400000e0000 */
[C---:B------:R-:W-:Y:S02]  /*13850*/  @!P2 R2UR UR12, R10.reuse ;  /* 0x000000000a0ca2ca */ /* 0x040fe400000e0000 */
[C---:B------:R-:W-:Y:S02]  /*13860*/  @!P2 R2UR UR13, R11.reuse ;  /* 0x000000000b0da2ca */ /* 0x040fe400000e0000 */
[----:B------:R-:W-:Y:S02]  /*13870*/  @!P2 R2UR UR14, R10 ;  /* 0x000000000a0ea2ca */ /* 0x000fe400000e0000 */
[----:B------:R-:W-:Y:S02]  /*13880*/  @!P2 R2UR UR15, R11 ;  /* 0x000000000b0fa2ca */ /* 0x000fe400000e0000 */
[----:B------:R-:W-:Y:S01]  /*13890*/  ISETP.GE.U32.AND P4, PT, R9, UR42, PT ;  /* 0x0000002a09007c0c */ /* 0x000fe2000bf86070 */
[----:B------:R-:W-:Y:S01]  /*138a0*/  @!P5 IMAD.MOV.U32 R9, RZ, RZ, 0x3f800000 ;  /* 0x3f800000ff09d424 */ /* 0x000fe200078e00ff */
[----:B------:R-:W-:-:S02]  /*138b0*/  ISETP.GE.U32.AND.EX P0, PT, R15, R0, PT, P0 ;  /* 0x000000000f00720c */ /* 0x000fc40003f06100 */
[----:B------:R-:W-:Y:S02]  /*138c0*/  IADD3 R8, P1, PT, R6, 0x3fe0, RZ ;  /* 0x00003fe006087810 */ /* 0x000fe40007f3e0ff */
[----:B------:R0:W-:Y:S01]  /*138d0*/  @!P5 STG.E desc[UR4][R2.64+0xca80], R9 ;  /* 0x00ca80090200d986 */ /* 0x0001e2000c101904 */
[----:B------:R-:W-:Y:S02]  /*138e0*/  ISETP.GE.U32.AND.EX P4, PT, R13, R0, PT, P4 ;  /* 0x000000000d00720c */ /* 0x000fe40003f86140 */
[----:B------:R-:W-:Y:S01]  /*138f0*/  ISETP.GE.U32.AND P3, PT, R8, UR42, PT ;  /* 0x0000002a08007c0c */ /* 0x000fe2000bf66070 */
[----:B------:R1:W-:Y:S01]  /*13900*/  @!P5 STG.E desc[UR6][R4.64+0xca80], R19 ;  /* 0x00ca80130400d986 */ /* 0x0003e2000c101906 */
[----:B------:R-:W-:-:S03]  /*13910*/  IADD3 R8, P5, PT, R6, 0x3340, RZ ;  /* 0x0000334006087810 */ /* 0x000fc60007fbe0ff */
[----:B------:R2:W-:Y:S01]  /*13920*/  @!P6 STG.E desc[UR8][R2.64+0xcb00], R21 ;  /* 0x00cb00150200e986 */ /* 0x0005e2000c101908 */
[----:B------:R-:W-:Y:S01]  /*13930*/  @!P0 R2UR UR4, R10 ;  /* 0x000000000a0482ca */ /* 0x000fe200000e0000 */
[--C-:B------:R-:W-:Y:S01]  /*13940*/  IMAD.X R15, RZ, RZ, R7.reuse, P5 ;  /* 0x000000ffff0f7224 */ /* 0x100fe200028e0607 */
[C---:B------:R-:W-:Y:S01]  /*13950*/  @!P0 R2UR UR5, R11.reuse ;  /* 0x000000000b0582ca */ /* 0x040fe200000e0000 */
[----:B------:R3:W-:Y:S01]  /*13960*/  @!P6 STG.E desc[UR10][R4.64+0xcb00], R25 ;  /* 0x00cb00190400e986 */ /* 0x0007e2000c10190a */
[----:B0-----:R-:W-:Y:S02]  /*13970*/  IADD3 R9, P6, PT, R6, 0x3360, RZ ;  /* 0x0000336006097810 */ /* 0x001fe40007fde0ff */
[----:B------:R-:W-:Y:S01]  /*13980*/  @!P0 R2UR UR6, R10 ;  /* 0x000000000a0682ca */ /* 0x000fe200000e0000 */
[----:B------:R-:W-:Y:S01]  /*13990*/  @!P2 STG.E desc[UR12][R2.64+0xcb80], R27 ;  /* 0x00cb801b0200a986 */ /* 0x000fe2000c10190c */
[----:B------:R-:W-:Y:S01]  /*139a0*/  @!P0 R2UR UR7, R11 ;  /* 0x000000000b0782ca */ /* 0x000fe200000e0000 */
[--C-:B------:R-:W-:Y:S01]  /*139b0*/  IMAD.X R13, RZ, RZ, R7.reuse, P6 ;  /* 0x000000ffff0d7224 */ /* 0x100fe200030e0607 */
[----:B------:R-:W-:Y:S01]  /*139c0*/  ISETP.GE.U32.AND P6, PT, R9, UR42, PT ;  /* 0x0000002a09007c0c */ /* 0x000fe2000bfc6070 */
[----:B------:R-:W-:Y:S01]  /*139d0*/  @!P2 STG.E desc[UR14][R4.64+0xcb80], R29 ;  /* 0x00cb801d0400a986 */ /* 0x000fe2000c10190e */
[----:B------:R-:W-:Y:S01]  /*139e0*/  ISETP.GE.U32.AND P2, PT, R8, UR42, PT ;  /* 0x0000002a08007c0c */ /* 0x000fe2000bf46070 */
[----:B-1----:R-:W-:Y:S01]  /*139f0*/  @!P0 IMAD.MOV.U32 R19, RZ, RZ, 0x40000000 ;  /* 0x40000000ff138424 */ /* 0x002fe200078e00ff */
[----:B------:R-:W-:Y:S01]  /*13a00*/  IADD3 R8, P5, PT, R6, 0x3380, RZ ;  /* 0x0000338006087810 */ /* 0x000fe20007fbe0ff */
[----:B--2---:R-:W-:Y:S01]  /*13a10*/  @!P4 IMAD.MOV.U32 R21, RZ, RZ, 0x3f800000 ;  /* 0x3f800000ff15c424 */ /* 0x004fe200078e00ff */
[----:B------:R-:W-:Y:S01]  /*13a20*/  ISETP.GE.U32.AND.EX P2, PT, R15, R0, PT, P2 ;  /* 0x000000000f00720c */ /* 0x000fe20003f46120 */
[----:B------:R-:W-:Y:S01]  /*13a30*/  @!P0 IMAD.MOV.U32 R15, RZ, RZ, 0x3f800000 ;  /* 0x3f800000ff0f8424 */ /* 0x000fe200078e00ff */
[----:B------:R-:W-:Y:S01]  /*13a40*/  @!P4 R2UR UR8, R10 ;  /* 0x000000000a08c2ca */ /* 0x000fe200000e0000 */
[----:B------:R-:W-:Y:S01]  /*13a50*/  IMAD.X R9, RZ, RZ, R7, P5 ;  /* 0x000000ffff097224 */ /* 0x000fe200028e0607 */
[----:B------:R-:W-:Y:S01]  /*13a60*/  ISETP.GE.U32.AND P5, PT, R8, UR42, PT ;  /* 0x0000002a08007c0c */ /* 0x000fe2000bfa6070 */
[----:B---3--:R-:W-:Y:S01]  /*13a70*/  @!P4 IMAD.MOV.U32 R25, RZ, RZ, 0x40000000 ;  /* 0x40000000ff19c424 */ /* 0x008fe200078e00ff */
[----:B------:R-:W-:Y:S01]  /*13a80*/  @!P4 R2UR UR9, R11 ;  /* 0x000000000b09c2ca */ /* 0x000fe200000e0000 */
[----:B------:R-:W-:Y:S01]  /*13a90*/  @!P0 STG.E desc[UR4][R2.64+0xcc00], R15 ;  /* 0x00cc000f02008986 */ /* 0x000fe2000c101904 */
[----:B------:R-:W-:-:S02]  /*13aa0*/  @!P4 R2UR UR10, R10 ;  /* 0x000000000a0ac2ca */ /* 0x000fc400000e0000 */
[----:B------:R-:W-:Y:S01]  /*13ab0*/  @!P4 R2UR UR11, R11 ;  /* 0x000000000b0bc2ca */ /* 0x000fe200000e0000 */
[----:B------:R0:W-:Y:S01]  /*13ac0*/  @!P0 STG.E desc[UR6][R4.64+0xcc00], R19 ;  /* 0x00cc001304008986 */ /* 0x0001e2000c101906 */
[-C--:B------:R-:W-:Y:S02]  /*13ad0*/  ISETP.GE.U32.AND.EX P6, PT, R13, R0.reuse, PT, P6 ;  /* 0x000000000d00720c */ /* 0x080fe40003fc6160 */
[----:B------:R-:W-:Y:S02]  /*13ae0*/  ISETP.GE.U32.AND.EX P5, PT, R9, R0, PT, P5 ;  /* 0x000000000900720c */ /* 0x000fe40003fa6150 */
[----:B------:R-:W-:Y:S02]  /*13af0*/  IADD3 R9, P0, PT, R6, 0x33a0, RZ ;  /* 0x000033a006097810 */ /* 0x000fe40007f1e0ff */
[C---:B------:R-:W-:Y:S01]  /*13b00*/  @!P2 R2UR UR4, R10.reuse ;  /* 0x000000000a04a2ca */ /* 0x040fe200000e0000 */
[----:B------:R1:W-:Y:S01]  /*13b10*/  @!P4 STG.E desc[UR8][R2.64+0xcc80], R21 ;  /* 0x00cc80150200c986 */ /* 0x0003e2000c101908 */
[C---:B------:R-:W-:Y:S01]  /*13b20*/  @!P2 R2UR UR5, R11.reuse ;  /* 0x000000000b05a2ca */ /* 0x040fe200000e0000 */
[----:B------:R-:W-:Y:S01]  /*13b30*/  IMAD.X R13, RZ, RZ, R7, P0 ;  /* 0x000000ffff0d7224 */ /* 0x000fe200000e0607 */
[C---:B------:R-:W-:Y:S01]  /*13b40*/  @!P2 R2UR UR6, R10.reuse ;  /* 0x000000000a06a2ca */ /* 0x040fe200000e0000 */
[----:B------:R2:W-:Y:S01]  /*13b50*/  @!P4 STG.E desc[UR10][R4.64+0xcc80], R25 ;  /* 0x00cc80190400c986 */ /* 0x0005e2000c10190a */
[C---:B------:R-:W-:Y:S01]  /*13b60*/  @!P2 R2UR UR7, R11.reuse ;  /* 0x000000000b07a2ca */ /* 0x040fe200000e0000 */
[----:B0-----:R-:W-:Y:S01]  /*13b70*/  @!P2 IMAD.MOV.U32 R19, RZ, RZ, 0x40000000 ;  /* 0x40000000ff13a424 */ /* 0x001fe200078e00ff */
[C---:B------:R-:W-:Y:S01]  /*13b80*/  @!P6 R2UR UR8, R10.reuse ;  /* 0x000000000a08e2ca */ /* 0x040fe200000e0000 */
[----:B------:R-:W-:Y:S01]  /*13b90*/  @!P5 IMAD.MOV.U32 R27, RZ, RZ, 0x3f800000 ;  /* 0x3f800000ff1bd424 */ /* 0x000fe200078e00ff */
[----:B------:R-:W-:Y:S01]  /*13ba0*/  @!P6 R2UR UR9, R11 ;  /* 0x000000000b09e2ca */ /* 0x000fe200000e0000 */
[----:B------:R-:W-:Y:S01]  /*13bb0*/  @!P5 IMAD.MOV.U32 R29, RZ, RZ, 0x40000000 ;  /* 0x40000000ff1dd424 */ /* 0x000fe200078e00ff */
[----:B------:R-:W-:Y:S01]  /*13bc0*/  ISETP.GE.U32.AND P0, PT, R9, UR42, PT ;  /* 0x0000002a09007c0c */ /* 0x000fe2000bf06070 */
[----:B-1----:R-:W-:Y:S01]  /*13bd0*/  @!P6 IMAD.MOV.U32 R21, RZ, RZ, 0x3f800000 ;  /* 0x3f800000ff15e424 */ /* 0x002fe200078e00ff */
[----:B------:R-:W-:-:S02]  /*13be0*/  @!P6 R2UR UR10, R10 ;  /* 0x000000000a0ae2ca */ /* 0x000fc400000e0000 */
[C---:B------:R-:W-:Y:S01]  /*13bf0*/  @!P6 R2UR UR11, R11.reuse ;  /* 0x000000000b0be2ca */ /* 0x040fe200000e0000 */
[----:B--2---:R-:W-:Y:S01]  /*13c00*/  @!P6 IMAD.MOV.U32 R25, RZ, RZ, 0x40000000 ;  /* 0x40000000ff19e424 */ /* 0x004fe200078e00ff */
[----:B------:R-:W-:Y:S02]  /*13c10*/  @!P5 R2UR UR12, R10 ;  /* 0x000000000a0cd2ca */ /* 0x000fe400000e0000 */
[C---:B------:R-:W-:Y:S02]  /*13c20*/  @!P5 R2UR UR13, R11.reuse ;  /* 0x000000000b0dd2ca */ /* 0x040fe400000e0000 */
[----:B------:R-:W-:Y:S02]  /*13c30*/  IADD3 R8, P4, PT, R6, 0x33c0, RZ ;  /* 0x000033c006087810 */ /* 0x000fe40007f9e0ff */
[----:B------:R-:W-:Y:S02]  /*13c40*/  @!P5 R2UR UR14, R10 ;  /* 0x000000000a0ed2ca */ /* 0x000fe400000e0000 */
[----:B------:R-:W-:Y:S01]  /*13c50*/  @!P5 R2UR UR15, R11 ;  /* 0x000000000b0fd2ca */ /* 0x000fe200000e0000 */
[----:B------:R-:W-:Y:S01]  /*13c60*/  IMAD.X R9, RZ, RZ, R7, P4 ;  /* 0x000000ffff097224 */ /* 0x000fe200020e0607 */
[----:B------:R-:W-:Y:S01]  /*13c70*/  ISETP.GE.U32.AND.EX P0, PT, R13, R0, PT, P0 ;  /* 0x000000000d00720c */ /* 0x000fe20003f06100 */
[----:B------:R-:W-:Y:S01]  /*13c80*/  @!P2 IMAD.MOV.U32 R13, RZ, RZ, 0x3f800000 ;  /* 0x3f800000ff0da424 */ /* 0x000fe200078e00ff */
[----:B------:R-:W-:-:S04]  /*13c90*/  ISETP.GE.U32.AND P4, PT, R8, UR42, PT ;  /* 0x0000002a08007c0c */ /* 0x000fc8000bf86070 */
[----:B------:R-:W-:Y:S01]  /*13ca0*/  @!P2 STG.E desc[UR4][R2.64+0xcd00], R13 ;  /* 0x00cd000d0200a986 */ /* 0x000fe2000c101904 */
[----:B------:R-:W-:-:S03]  /*13cb0*/  ISETP.GE.U32.AND.EX P4, PT, R9, R0, PT, P4 ;  /* 0x000000000900720c */ /* 0x000fc60003f86140 */
[----:B------:R0:W-:Y:S03]  /*13cc0*/  @!P2 STG.E desc[UR6][R4.64+0xcd00], R19 ;  /* 0x00cd00130400a986 */ /* 0x0001e6000c101906 */
[C---:B------:R-:W-:Y:S01]  /*13cd0*/  @!P0 R2UR UR4, R10.reuse ;  /* 0x000000000a0482ca */ /* 0x040fe200000e0000 */
[----:B------:R1:W-:Y:S01]  /*13ce0*/  @!P6 STG.E desc[UR8][R2.64+0xcd80], R21 ;  /* 0x00cd80150200e986 */ /* 0x0003e2000c101908 */
[C---:B------:R-:W-:Y:S02]  /*13cf0*/  @!P0 R2UR UR5, R11.reuse ;  /* 0x000000000b0582ca */ /* 0x040fe400000e0000 */
[----:B------:R-:W-:Y:S01]  /*13d00*/  @!P0 R2UR UR6, R10 ;  /* 0x000000000a0682ca */ /* 0x000fe200000e0000 */
[----:B------:R2:W-:Y:S01]  /*13d10*/  @!P6 STG.E desc[UR10][R4.64+0xcd80], R25 ;  /* 0x00cd80190400e986 */ /* 0x0005e2000c10190a */
[----:B------:R-:W-:Y:S02]  /*13d20*/  IADD3 R8, P6, PT, R6, 0x33e0, RZ ;  /* 0x000033e006087810 */ /* 0x000fe40007fde0ff */
[----:B------:R-:W-:Y:S01]  /*13d30*/  @!P0 R2UR UR7, R11 ;  /* 0x000000000b0782ca */ /* 0x000fe200000e0000 */
[----:B------:R-:W-:Y:S01]  /*13d40*/  @!P5 STG.E desc[UR12][R2.64+0xce00], R27 ;  /* 0x00ce001b0200d986 */ /* 0x000fe2000c10190c */
[----:B------:R-:W-:Y:S01]  /*13d50*/  ISETP.GE.U32.AND P2, PT, R8, UR42, PT ;  /* 0x0000002a08007c0c */ /* 0x000fe2000bf46070 */
[--C-:B------:R-:W-:Y:S01]  /*13d60*/  IMAD.X R15, RZ, RZ, R7.reuse, P6 ;  /* 0x000000ffff0f7224 */ /* 0x100fe200030e0607 */
[C---:B------:R-:W-:Y:S01]  /*13d70*/  IADD3 R8, P6, PT, R6.reuse, 0x3420, RZ ;  /* 0x0000342006087810 */ /* 0x040fe20007fde0ff */
[----:B------:R-:W-:Y:S01]  /*13d80*/  @!P5 STG.E desc[UR14][R4.64+0xce00], R29 ;  /* 0x00ce001d0400d986 */ /* 0x000fe2000c10190e */
[----:B------:R-:W-:Y:S01]  /*13d90*/  IADD3 R9, P5, PT, R6, 0x3400, RZ ;  /* 0x0000340006097810 */ /* 0x000fe20007fbe0ff */
[----:B0-----:R-:W-:Y:S01]  /*13da0*/  @!P0 IMAD.MOV.U32 R19, RZ, RZ, 0x40000000 ;  /* 0x40000000ff138424 */ /* 0x001fe200078e00ff */
[-C--:B------:R-:W-:Y:S01]  /*13db0*/  ISETP.GE.U32.AND.EX P2, PT, R15, R0.reuse, PT, P2 ;  /* 0x000000000f00720c */ /* 0x080fe20003f46120 */
[----:B------:R-:W-:Y:S01]  /*13dc0*/  @!P0 IMAD.MOV.U32 R15, RZ, RZ, 0x3f800000 ;  /* 0x3f800000ff0f8424 */ /* 0x000fe200078e00ff */
[C---:B------:R-:W-:Y:S01]  /*13dd0*/  @!P4 R2UR UR8, R10.reuse ;  /* 0x000000000a08c2ca */ /* 0x040fe200000e0000 */
[--C-:B------:R-:W-:Y:S01]  /*13de0*/  IMAD.X R13, RZ, RZ, R7.reuse, P5 ;  /* 0x000000ffff0d7224 */ /* 0x100fe200028e0607 */
[----:B------:R-:W-:Y:S01]  /*13df0*/  ISETP.GE.U32.AND P5, PT, R9, UR42, PT ;  /* 0x0000002a09007c0c */ /* 0x000fe2000bfa6070 */
[----:B------:R-:W-:Y:S01]  /*13e00*/  IMAD.X R9, RZ, RZ, R7, P6 ;  /* 0x000000ffff097224 */ /* 0x000fe200030e0607 */
[C---:B------:R-:W-:Y:S01]  /*13e10*/  @!P4 R2UR UR9, R11.reuse ;  /* 0x000000000b09c2ca */ /* 0x040fe200000e0000 */
[----:B------:R-:W-:Y:S01]  /*13e20*/  @!P0 STG.E desc[UR4][R2.64+0xce80], R15 ;  /* 0x00ce800f02008986 */ /* 0x000fe2000c101904 */
[----:B------:R-:W-:Y:S01]  /*13e30*/  @!P4 R2UR UR10, R10 ;  /* 0x000000000a0ac2ca */ /* 0x000fe200000e0000 */
[----:B-1----:R-:W-:Y:S01]  /*13e40*/  @!P4 IMAD.MOV.U32 R21, RZ, RZ, 0x3f800000 ;  /* 0x3f800000ff15c424 */ /* 0x002fe200078e00ff */
[----:B------:R-:W-:Y:S01]  /*13e50*/  @!P4 R2UR UR11, R11 ;  /* 0x000000000b0bc2ca */ /* 0x000fe200000e0000 */
[----:B------:R0:W-:Y:S01]  /*13e60*/  @!P0 STG.E desc[UR6][R4.64+0xce80], R19 ;  /* 0x00ce801304008986 */ /* 0x0001e2000c101906 */
[----:B------:R-:W-:Y:S01]  /*13e70*/  ISETP.GE.U32.AND P6, PT, R8, UR42, PT ;  /* 0x0000002a08007c0c */ /* 0x000fe2000bfc6070 */
[----:B--2---:R-:W-:Y:S01]  /*13e80*/  @!P4 IMAD.MOV.U32 R25, RZ, RZ, 0x40000000 ;  /* 0x40000000ff19c424 */ /* 0x004fe200078e00ff */
[----:B------:R-:W-:-:S02]  /*13e90*/  ISETP.GE.U32.AND.EX P5, PT, R13, R0, PT, P5 ;  /* 0x000000000d00720c */ /* 0x000fc40003fa6150 */
[----:B------:R-:W-:Y:S02]  /*13ea0*/  ISETP.GE.U32.AND.EX P6, PT, R9, R0, PT, P6 ;  /* 0x000000000900720c */ /* 0x000fe40003fc6160 */
[----:B------:R-:W-:Y:S01]  /*13eb0*/  IADD3 R9, P0, PT, R6, 0x3440, RZ ;  /* 0x0000344006097810 */ /* 0x000fe20007f1e0ff */
[----:B------:R1:W-:Y:S01]  /*13ec0*/  @!P4 STG.E desc[UR8][R2.64+0xcf00], R21 ;  /* 0x00cf00150200c986 */ /* 0x0003e2000c101908 */
[C---:B------:R-:W-:Y:S02]  /*13ed0*/  @!P2 R2UR UR4, R10.reuse ;  /* 0x000000000a04a2ca */ /* 0x040fe400000e0000 */
[C---:B------:R-:W-:Y:S01]  /*13ee0*/  @!P2 R2UR UR5, R11.reuse ;  /* 0x000000000b05a2ca */ /* 0x040fe200000e0000 */
[----:B------:R2:W-:Y:S01]  /*13ef0*/  @!P4 STG.E desc[UR10][R4.64+0xcf00], R25 ;  /* 0x00cf00190400c986 */ /* 0x0005e2000c10190a */
[C---:B------:R-:W-:Y:S01]  /*13f00*/  @!P2 R2UR UR6, R10.reuse ;  /* 0x000000000a06a2ca */ /* 0x040fe200000e0000 */
[----:B------:R-:W-:Y:S01]  /*13f10*/  IMAD.X R13, RZ, RZ, R7, P0 ;  /* 0x000000ffff0d7224 */ /* 0x000fe200000e0607 */
[C---:B------:R-:W-:Y:S01]  /*13f20*/  @!P2 R2UR UR7, R11.reuse ;  /* 0x000000000b07a2ca */ /* 0x040fe200000e0000 */
[----:B0-----:R-:W-:Y:S01]  /*13f30*/  @!P2 IMAD.MOV.U32 R19, RZ, RZ, 0x40000000 ;  /* 0x40000000ff13a424 */ /* 0x001fe200078e00ff */
[C---:B------:R-:W-:Y:S01]  /*13f40*/  @!P5 R2UR UR8, R10.reuse ;  /* 0x000000000a08d2ca */ /* 0x040fe200000e0000 */
[----:B------:R-:W-:Y:S01]  /*13f50*/  @!P6 IMAD.MOV.U32 R27, RZ, RZ, 0x3f800000 ;  /* 0x3f800000ff1be424 */ /* 0x000fe200078e00ff */
[----:B------:R-:W-:Y:S01]  /*13f60*/  @!P5 R2UR UR9, R11 ;  /* 0x000000000b09d2ca */ /* 0x000fe200000e0000 */
[----:B-1----:R-:W-:Y:S01]  /*13f70*/  @!P5 IMAD.MOV.U32 R21, RZ, RZ, 0x3f800000 ;  /* 0x3f800000ff15d424 */ /* 0x002fe200078e00ff */
[----:B------:R-:W-:Y:S01]  /*13f80*/  ISETP.GE.U32.AND P0, PT, R9, UR42, PT ;  /* 0x0000002a09007c0c */ /* 0x000fe2000bf06070 */
[----:B------:R-:W-:Y:S01]  /*13f90*/  @!P6 IMAD.MOV.U32 R29, RZ, RZ, 0x40000000 ;  /* 0x40000000ff1de424 */ /* 0x000fe200078e00ff */
[----:B------:R-:W-:Y:S01]  /*13fa0*/  @!P5 R2UR UR10, R10 ;  /* 0x000000000a0ad2ca */ /* 0x000fe200000e0000 */
[----:B--2---:R-:W-:Y:S01]  /*13fb0*/  @!P5 IMAD.MOV.U32 R25, RZ, RZ, 0x40000000 ;  /* 0x40000000ff19d424 */ /* 0x004fe200078e00ff */
[----:B------:R-:W-:-:S02]  /*13fc0*/  @!P5 R2UR UR11, R11 ;  /* 0x000000000b0bd2ca */ /* 0x000fc400000e0000 */
[----:B------:R-:W-:Y:S02]  /*13fd0*/  @!P6 R2UR UR12, R10 ;  /* 0x000000000a0ce2ca */ /* 0x000fe400000e0000 */
[----:B------:R-:W-:Y:S02]  /*13fe0*/  @!P6 R2UR UR13, R11 ;  /* 0x000000000b0de2ca */ /* 0x000fe400000e0000 */
[----:B------:R-:W-:Y:S02]  /*13ff0*/  IADD3 R8, P4, PT, R6, 0x3460, RZ ;  /* 0x0000346006087810 */ /* 0x000fe40007f9e0ff */
[----:B------:R-:W-:Y:S01]  /*14000*/  ISETP.GE.U32.AND.EX P0, PT, R13, R0, PT, P0 ;  /* 0x000000000d00720c */ /* 0x000fe20003f06100 */
[----:B------:R-:W-:Y:S01]  /*14010*/  @!P2 IMAD.MOV.U32 R13, RZ, RZ, 0x3f800000 ;  /* 0x3f800000ff0da424 */ /* 0x000fe200078e00ff */
[----:B------:R-:W-:Y:S01]  /*14020*/  @!P6 R2UR UR14, R10 ;  /* 0x000000000a0ee2ca */ /* 0x000fe200000e0000 */
[----:B------:R-:W-:Y:S01]  /*14030*/  IMAD.X R9, RZ, RZ, R7, P4 ;  /* 0x000000ffff097224 */ /* 0x000fe200020e0607 */
[----:B------:R-:W-:-:S02]  /*14040*/  @!P6 R2UR UR15, R11 ;  /* 0x000000000b0fe2ca */ /* 0x000fc400000e0000 */
[----:B------:R-:W-:Y:S01]  /*14050*/  ISETP.GE.U32.AND P4, PT, R8, UR42, PT ;  /* 0x0000002a08007c0c */ /* 0x000fe2000bf86070 */
[----:B------:R-:W-:Y:S03]  /*14060*/  @!P2 STG.E desc[UR4][R2.64+0xcf80], R13 ;  /* 0x00cf800d0200a986 */ /* 0x000fe6000c101904 */
[----:B------:R-:W-:Y:S01]  /*14070*/  ISETP.GE.U32.AND.EX P4, PT, R9, R0, PT, P4 ;  /* 0x000000000900720c */ /* 0x000fe20003f86140 */
[----:B------:R0:W-:Y:S02]  /*14080*/  @!P2 STG.E desc[UR6][R4.64+0xcf80], R19 ;  /* 0x00cf80130400a986 */ /* 0x0001e4000c101906 */
[----:B------:R-:W-:Y:S02]  /*14090*/  @!P0 R2UR UR4, R10 ;  /* 0x000000000a0482ca */ /* 0x000fe400000e0000 */
[----:B------:R1:W-:Y:S01]  /*140a0*/  @!P5 STG.E desc[UR8][R2.64+0xd000], R21 ;  /* 0x00d000150200d986 */ /* 0x0003e2000c101908 */
[----:B------:R-:W-:-:S02]  /*140b0*/  @!P0 R2UR UR5, R11 ;  /* 0x000000000b0582ca */ /* 0x000fc400000e0000 */
        /* <DEDUP_REMOVED lines=13> */
[----:B------:R-:W-:Y:S01]  /*14190*/  @!P4 R2UR UR8, R10 ;  /* 0x000000000a08c2ca */ /* 0x000fe200000e0000 */
[--C-:B------:R-:W-:Y:S01]  /*141a0*/  IMAD.X R13, RZ, RZ, R7.reuse, P6 ;  /* 0x000000ffff0d7224 */ /* 0x100fe200030e0607 */
[----:B------:R-:W-:Y:S01]  /*141b0*/  ISETP.GE.U32.AND P6, PT, R9, UR42, PT ;  /* 0x0000002a09007c0c */ /* 0x000fe2000bfc6070 */
[----:B------:R-:W-:Y:S01]  /*141c0*/  IMAD.X R9, RZ, RZ, R7, P5 ;  /* 0x000000ffff097224 */ /* 0x000fe200028e0607 */
[----:B------:R-:W-:Y:S01]  /*141d0*/  ISETP.GE.U32.AND P5, PT, R8, UR42, PT ;  /* 0x0000002a08007c0c */ /* 0x000fe2000bfa6070 */
[----:B------:R-:W-:Y:S01]  /*141e0*/  @!P0 STG.E desc[UR4][R2.64+0xd100], R15 ;  /* 0x00d1000f02008986 */ /* 0x000fe2000c101904 */
[C---:B------:R-:W-:Y:S01]  /*141f0*/  @!P4 R2UR UR9, R11.reuse ;  /* 0x000000000b09c2ca */ /* 0x040fe200000e0000 */
[----:B-1----:R-:W-:Y:S01]  /*14200*/  @!P4 IMAD.MOV.U32 R21, RZ, RZ, 0x3f800000 ;  /* 0x3f800000ff15c424 */ /* 0x002fe200078e00ff */
[----:B------:R-:W-:Y:S01]  /*14210*/  @!P4 R2UR UR10, R10 ;  /* 0x000000000a0ac2ca */ /* 0x000fe200000e0000 */
[----:B------:R0:W-:Y:S01]  /*14220*/  @!P0 STG.E desc[UR6][R4.64+0xd100], R19 ;  /* 0x00d1001304008986 */ /* 0x0001e2000c101906 */
[----:B------:R-:W-:Y:S01]  /*14230*/  @!P4 R2UR UR11, R11 ;  /* 0x000000000b0bc2ca */ /* 0x000fe200000e0000 */
[----:B--2---:R-:W-:Y:S01]  /*14240*/  @!P4 IMAD.MOV.U32 R25, RZ, RZ, 0x40000000 ;  /* 0x40000000ff19c424 */ /* 0x004fe200078e00ff */
[----:B------:R-:W-:-:S02]  /*14250*/  ISETP.GE.U32.AND.EX P6, PT, R13, R0, PT, P6 ;  /* 0x000000000d00720c */ /* 0x000fc40003fc6160 */
        /* <DEDUP_REMOVED lines=919> */
[----:B------:R-:W-:Y:S02]  /*17bd0*/  IADD3 R8, P4, PT, R6, 0x3e60, RZ ;  /* 0x00003e6006087810 */ /* 0x000fe40007f9e0ff */
[C---:B------:R-:W-:Y:S02]  /*17be0*/  @!P6 R2UR UR12, R10.reuse ;  /* 0x000000000a0ce2ca */ /* 0x040fe400000e0000 */
[----:B------:R-:W-:Y:S01]  /*17bf0*/  @!P6 R2UR UR13, R11 ;  /* 0x000000000b0de2ca */ /* 0x000fe200000e0000 */
[----:B------:R-:W-:Y:S01]  /*17c00*/  IMAD.X R9, RZ, RZ, R7, P4 ;  /* 0x000000ffff097224 */ /* 0x000fe200020e0607 */
[----:B------:R-:W-:Y:S01]  /*17c10*/  ISETP.GE.U32.AND.EX P0, PT, R13, R0, PT, P0 ;  /* 0x000000000d00720c */ /* 0x000fe20003f06100 */
[----:B------:R-:W-:Y:S01]  /*17c20*/  @!P2 IMAD.MOV.U32 R13, RZ, RZ, 0x3f800000 ;  /* 0x3f800000ff0da424 */ /* 0x000fe200078e00ff */
[----:B------:R-:W-:Y:S02]  /*17c30*/  @!P6 R2UR UR14, R10 ;  /* 0x000000000a0ee2ca */ /* 0x000fe400000e0000 */
        /* <DEDUP_REMOVED lines=11> */
[C---:B------:R-:W-:Y:S01]  /*17cf0*/  @!P0 R2UR UR7, R11.reuse ;  /* 0x000000000b0782ca */ /* 0x040fe200000e0000 */
[----:B------:R-:W-:Y:S01]  /*17d00*/  @!P6 STG.E desc[UR12][R2.64+0xf880], R27 ;  /* 0x00f8801b0200e986 */ /* 0x000fe2000c10190c */
[----:B------:R-:W-:Y:S01]  /*17d10*/  ISETP.GE.U32.AND P2, PT, R8, UR42, PT ;  /* 0x0000002a08007c0c */ /* 0x000fe2000bf46070 */
[--C-:B------:R-:W-:Y:S01]  /*17d20*/  IMAD.X R15, RZ, RZ, R7.reuse, P5 ;  /* 0x000000ffff0f7224 */ /* 0x100fe200028e0607 */
[C---:B------:R-:W-:Y:S01]  /*17d30*/  IADD3 R8, P5, PT, R6.reuse, 0x3ec0, RZ ;  /* 0x00003ec006087810 */ /* 0x040fe20007fbe0ff */
[----:B------:R-:W-:Y:S01]  /*17d40*/  @!P6 STG.E desc[UR14][R4.64+0xf880], R29 ;  /* 0x00f8801d0400e986 */ /* 0x000fe2000c10190e */
[----:B------:R-:W-:Y:S01]  /*17d50*/  IADD3 R9, P6, PT, R6, 0x3ea0, RZ ;  /* 0x00003ea006097810 */ /* 0x000fe20007fde0ff */
[----:B0-----:R-:W-:Y:S01]  /*17d60*/  @!P0 IMAD.MOV.U32 R19, RZ, RZ, 0x40000000 ;  /* 0x40000000ff138424 */ /* 0x001fe200078e00ff */
[C---:B------:R-:W-:Y:S01]  /*17d70*/  @!P4 R2UR UR8, R10.reuse ;  /* 0x000000000a08c2ca */ /* 0x040fe200000e0000 */
[----:B-1----:R-:W-:Y:S01]  /*17d80*/  @!P4 IMAD.MOV.U32 R21, RZ, RZ, 0x3f800000 ;  /* 0x3f800000ff15c424 */ /* 0x002fe200078e00ff */
[----:B------:R-:W-:Y:S01]  /*17d90*/  @!P4 R2UR UR9, R11 ;  /* 0x000000000b09c2ca */ /* 0x000fe200000e0000 */
[--C-:B------:R-:W-:Y:S01]  /*17da0*/  IMAD.X R13, RZ, RZ, R7.reuse, P6 ;  /* 0x000000ffff0d7224 */ /* 0x100fe200030e0607 */
[----:B------:R-:W-:Y:S01]  /*17db0*/  ISETP.GE.U32.AND P6, PT, R9, UR42, PT ;  /* 0x0000002a09007c0c */ /* 0x000fe2000bfc6070 */
[----:B------:R-:W-:Y:S01]  /*17dc0*/  IMAD.X R9, RZ, RZ, R7, P5 ;  /* 0x000000ffff097224 */ /* 0x000fe200028e0607 */
[----:B------:R-:W-:Y:S01]  /*17dd0*/  ISETP.GE.U32.AND.EX P2, PT, R15, R0, PT, P2 ;  /* 0x000000000f00720c */ /* 0x000fe20003f46120 */
[----:B------:R-:W-:Y:S01]  /*17de0*/  @!P0 IMAD.MOV.U32 R15, RZ, RZ, 0x3f800000 ;  /* 0x3f800000ff0f8424 */ /* 0x000fe200078e00ff */
[----:B------:R-:W-:Y:S01]  /*17df0*/  @!P4 R2UR UR10, R10 ;  /* 0x000000000a0ac2ca */ /* 0x000fe200000e0000 */
[----:B--2---:R-:W-:Y:S01]  /*17e00*/  @!P4 IMAD.MOV.U32 R25, RZ, RZ, 0x40000000 ;  /* 0x40000000ff19c424 */ /* 0x004fe200078e00ff */
[----:B------:R-:W-:-:S02]  /*17e10*/  @!P4 R2UR UR11, R11 ;  /* 0x000000000b0bc2ca */ /* 0x000fc400000e0000 */
[----:B------:R-:W-:Y:S01]  /*17e20*/  ISETP.GE.U32.AND P5, PT, R8, UR42, PT ;  /* 0x0000002a08007c0c */ /* 0x000fe2000bfa6070 */
[----:B------:R-:W-:Y:S01]  /*17e30*/  @!P0 STG.E desc[UR4][R2.64+0xf900], R15 ;  /* 0x00f9000f02008986 */ /* 0x000fe2000c101904 */
[-C--:B------:R-:W-:Y:S02]  /*17e40*/  ISETP.GE.U32.AND.EX P6, PT, R13, R0.reuse, PT, P6 ;  /* 0x000000000d00720c */ /* 0x080fe40003fc6160 */
[----:B------:R-:W-:Y:S01]  /*17e50*/  ISETP.GE.U32.AND.EX P5, PT, R9, R0, PT, P5 ;  /* 0x000000000900720c */ /* 0x000fe20003fa6150 */
[----:B------:R0:W-:Y:S01]  /*17e60*/  @!P0 STG.E desc[UR6][R4.64+0xf900], R19 ;  /* 0x00f9001304008986 */ /* 0x0001e2000c101906 */
[----:B------:R-:W-:Y:S02]  /*17e70*/  IADD3 R9, P0, PT, R6, 0x3ee0, RZ ;  /* 0x00003ee006097810 */ /* 0x000fe40007f1e0ff */
[----:B------:R-:W-:Y:S01]  /*17e80*/  @!P2 R2UR UR4, R10 ;  /* 0x000000000a04a2ca */ /* 0x000fe200000e0000 */
[----:B------:R1:W-:Y:S01]  /*17e90*/  @!P4 STG.E desc[UR8][R2.64+0xf980], R21 ;  /* 0x00f980150200c986 */ /* 0x0003e2000c101908 */
[----:B------:R-:W-:Y:S01]  /*17ea0*/  @!P2 R2UR UR5, R11 ;  /* 0x000000000b05a2ca */ /* 0x000fe200000e0000 */
[----:B------:R-:W-:Y:S01]  /*17eb0*/  IMAD.X R13, RZ, RZ, R7, P0 ;  /* 0x000000ffff0d7224 */ /* 0x000fe200000e0607 */
[----:B------:R-:W-:Y:S01]  /*17ec0*/  ISETP.GE.U32.AND P0, PT, R9, UR42, PT ;  /* 0x0000002a09007c0c */ /* 0x000fe2000bf06070 */
[----:B------:R2:W-:Y:S01]  /*17ed0*/  @!P4 STG.E desc[UR10][R4.64+0xf980], R25 ;  /* 0x00f980190400c986 */ /* 0x0005e2000c10190a */
[----:B------:R-:W-:-:S02]  /*17ee0*/  IADD3 R8, P4, PT, R6, 0x3f00, RZ ;  /* 0x00003f0006087810 */ /* 0x000fc40007f9e0ff */
[C---:B------:R-:W-:Y:S01]  /*17ef0*/  @!P2 R2UR UR6, R10.reuse ;  /* 0x000000000a06a2ca */ /* 0x040fe200000e0000 */
[----:B0-----:R-:W-:Y:S01]  /*17f00*/  @!P2 IMAD.MOV.U32 R19, RZ, RZ, 0x40000000 ;  /* 0x40000000ff13a424 */ /* 0x001fe200078e00ff */
[C---:B------:R-:W-:Y:S01]  /*17f10*/  @!P2 R2UR UR7, R11.reuse ;  /* 0x000000000b07a2ca */ /* 0x040fe200000e0000 */
[----:B------:R-:W-:Y:S01]  /*17f20*/  IMAD.X R9, RZ, RZ, R7, P4 ;  /* 0x000000ffff097224 */ /* 0x000fe200020e0607 */
[C---:B------:R-:W-:Y:S01]  /*17f30*/  @!P6 R2UR UR8, R10.reuse ;  /* 0x000000000a08e2ca */ /* 0x040fe200000e0000 */
[----:B-1----:R-:W-:Y:S01]  /*17f40*/  @!P6 IMAD.MOV.U32 R21, RZ, RZ, 0x3f800000 ;  /* 0x3f800000ff15e424 */ /* 0x002fe200078e00ff */
[----:B------:R-:W-:Y:S01]  /*17f50*/  @!P6 R2UR UR9, R11 ;  /* 0x000000000b09e2ca */ /* 0x000fe200000e0000 */
[----:B------:R-:W-:Y:S01]  /*17f60*/  @!P5 IMAD.MOV.U32 R27, RZ, RZ, 0x3f800000 ;  /* 0x3f800000ff1bd424 */ /* 0x000fe200078e00ff */
[----:B------:R-:W-:Y:S01]  /*17f70*/  ISETP.GE.U32.AND.EX P0, PT, R13, R0, PT, P0 ;  /* 0x000000000d00720c */ /* 0x000fe20003f06100 */
[----:B------:R-:W-:Y:S01]  /*17f80*/  @!P2 IMAD.MOV.U32 R13, RZ, RZ, 0x3f800000 ;  /* 0x3f800000ff0da424 */ /* 0x000fe200078e00ff */
[----:B------:R-:W-:Y:S01]  /*17f90*/  @!P6 R2UR UR10, R10 ;  /* 0x000000000a0ae2ca */ /* 0x000fe200000e0000 */
[----:B--2---:R-:W-:Y:S01]  /*17fa0*/  @!P6 IMAD.MOV.U32 R25, RZ, RZ, 0x40000000 ;  /* 0x40000000ff19e424 */ /* 0x004fe200078e00ff */
[----:B------:R-:W-:Y:S01]  /*17fb0*/  @!P6 R2UR UR11, R11 ;  /* 0x000000000b0be2ca */ /* 0x000fe200000e0000 */
[----:B------:R-:W-:Y:S01]  /*17fc0*/  @!P5 IMAD.MOV.U32 R29, RZ, RZ, 0x40000000 ;  /* 0x40000000ff1dd424 */ /* 0x000fe200078e00ff */
[----:B------:R-:W-:Y:S01]  /*17fd0*/  ISETP.GE.U32.AND P4, PT, R8, UR42, PT ;  /* 0x0000002a08007c0c */ /* 0x000fe2000bf86070 */
[----:B------:R-:W-:Y:S01]  /*17fe0*/  @!P2 STG.E desc[UR4][R2.64+0xfa00], R13 ;  /* 0x00fa000d0200a986 */ /* 0x000fe2000c101904 */
[----:B------:R-:W-:-:S02]  /*17ff0*/  @!P5 R2UR UR12, R10 ;  /* 0x000000000a0cd2ca */ /* 0x000fc400000e0000 */
[C---:B------:R-:W-:Y:S01]  /*18000*/  @!P5 R2UR UR13, R11.reuse ;  /* 0x000000000b0dd2ca */ /* 0x040fe200000e0000 */
[----:B------:R0:W-:Y:S01]  /*18010*/  @!P2 STG.E desc[UR6][R4.64+0xfa00], R19 ;  /* 0x00fa00130400a986 */ /* 0x0001e2000c101906 */
[C---:B------:R-:W-:Y:S02]  /*18020*/  @!P5 R2UR UR14, R10.reuse ;  /* 0x000000000a0ed2ca */ /* 0x040fe400000e0000 */
[----:B------:R-:W-:Y:S01]  /*18030*/  @!P5 R2UR UR15, R11 ;  /* 0x000000000b0fd2ca */ /* 0x000fe200000e0000 */
[----:B------:R1:W-:Y:S01]  /*18040*/  @!P6 STG.E desc[UR8][R2.64+0xfa80], R21 ;  /* 0x00fa80150200e986 */ /* 0x0003e2000c101908 */
[----:B------:R-:W-:Y:S02]  /*18050*/  ISETP.GE.U32.AND.EX P4, PT, R9, R0, PT, P4 ;  /* 0x000000000900720c */ /* 0x000fe40003f86140 */
[----:B------:R-:W-:Y:S01]  /*18060*/  @!P0 R2UR UR4, R10 ;  /* 0x000000000a0482ca */ /* 0x000fe200000e0000 */
[----:B------:R2:W-:Y:S01]  /*18070*/  @!P6 STG.E desc[UR10][R4.64+0xfa80], R25 ;  /* 0x00fa80190400e986 */ /* 0x0005e2000c10190a */
[----:B------:R-:W-:-:S02]  /*18080*/  @!P0 R2UR UR5, R11 ;  /* 0x000000000b0582ca */ /* 0x000fc400000e0000 */
[----:B------:R-:W-:Y:S01]  /*18090*/  IADD3 R9, P6, PT, R6, 0x3f20, RZ ;  /* 0x00003f2006097810 */ /* 0x000fe20007fde0ff */
[----:B------:R3:W-:Y:S01]  /*180a0*/  @!P5 STG.E desc[UR12][R2.64+0xfb00], R27 ;  /* 0x00fb001b0200d986 */ /* 0x0007e2000c10190c */
[----:B------:R-:W-:Y:S01]  /*180b0*/  @!P0 R2UR UR6, R10 ;  /* 0x000000000a0682ca */ /* 0x000fe200000e0000 */
[----:B0-----:R-:W-:Y:S01]  /*180c0*/  @!P0 IMAD.MOV.U32 R19, RZ, RZ, 0x3f800000 ;  /* 0x3f800000ff138424 */ /* 0x001fe200078e00ff */
[----:B------:R-:W-:Y:S01]  /*180d0*/  @!P0 R2UR UR7, R11 ;  /* 0x000000000b0782ca */ /* 0x000fe200000e0000 */
[----:B------:R-:W-:Y:S01]  /*180e0*/  @!P5 STG.E desc[UR14][R4.64+0xfb00], R29 ;  /* 0x00fb001d0400d986 */ /* 0x000fe2000c10190e */
[--C-:B------:R-:W-:Y:S01]  /*180f0*/  IMAD.X R15, RZ, RZ, R7.reuse, P6 ;  /* 0x000000ffff0f7224 */ /* 0x100fe200030e0607 */
[----:B------:R-:W-:Y:S01]  /*18100*/  IADD3 R8, P2, PT, R6, 0x3f40, RZ ;  /* 0x00003f4006087810 */ /* 0x000fe20007f5e0ff */
[----:B-1----:R-:W-:Y:S01]  /*18110*/  @!P0 IMAD.MOV.U32 R21, RZ, RZ, 0x40000000 ;  /* 0x40000000ff158424 */ /* 0x002fe200078e00ff */
[----:B------:R-:W-:Y:S01]  /*18120*/  ISETP.GE.U32.AND P5, PT, R9, UR42, PT ;  /* 0x0000002a09007c0c */ /* 0x000fe2000bfa6070 */
[----:B--2---:R-:W-:Y:S01]  /*18130*/  @!P4 IMAD.MOV.U32 R25, RZ, RZ, 0x3f800000 ;  /* 0x3f800000ff19c424 */ /* 0x004fe200078e00ff */
[C---:B------:R-:W-:Y:S01]  /*18140*/  @!P4 R2UR UR8, R10.reuse ;  /* 0x000000000a08c2ca */ /* 0x040fe200000e0000 */
[----:B------:R-:W-:Y:S01]  /*18150*/  IMAD.X R13, RZ, RZ, R7, P2 ;  /* 0x000000ffff0d7224 */ /* 0x000fe200010e0607 */
[C---:B------:R-:W-:Y:S01]  /*18160*/  @!P4 R2UR UR9, R11.reuse ;  /* 0x000000000b09c2ca */ /* 0x040fe200000e0000 */
[----:B------:R0:W-:Y:S01]  /*18170*/  @!P0 STG.E desc[UR4][R2.64+0xfb80], R19 ;  /* 0x00fb801302008986 */ /* 0x0001e2000c101904 */
[----:B------:R-:W-:Y:S01]  /*18180*/  @!P4 R2UR UR10, R10 ;  /* 0x000000000a0ac2ca */ /* 0x000fe200000e0000 */
[----:B---3--:R-:W-:Y:S01]  /*18190*/  @!P4 IMAD.MOV.U32 R27, RZ, RZ, 0x40000000 ;  /* 0x40000000ff1bc424 */ /* 0x008fe200078e00ff */
[----:B------:R-:W-:Y:S01]  /*181a0*/  @!P4 R2UR UR11, R11 ;  /* 0x000000000b0bc2ca */ /* 0x000fe200000e0000 */
[----:B------:R1:W-:Y:S01]  /*181b0*/  @!P0 STG.E desc[UR6][R4.64+0xfb80], R21 ;  /* 0x00fb801504008986 */ /* 0x0003e2000c101906 */
[----:B------:R-:W-:-:S02]  /*181c0*/  ISETP.GE.U32.AND.EX P5, PT, R15, R0, PT, P5 ;  /* 0x000000000f00720c */ /* 0x000fc40003fa6150 */
[----:B------:R-:W-:Y:S02]  /*181d0*/  ISETP.GE.U32.AND P6, PT, R8, UR42, PT ;  /* 0x0000002a08007c0c */ /* 0x000fe4000bfc6070 */
[C---:B------:R-:W-:Y:S02]  /*181e0*/  IADD3 R8, P2, PT, R6.reuse, 0x3f60, RZ ;  /* 0x00003f6006087810 */ /* 0x040fe40007f5e0ff */
[----:B------:R-:W-:Y:S01]  /*181f0*/  IADD3 R12, P0, PT, R6, 0x3f80, RZ ;  /* 0x00003f80060c7810 */ /* 0x000fe20007f1e0ff */
[----:B------:R2:W-:Y:S01]  /*18200*/  @!P4 STG.E desc[UR8][R2.64+0xfc00], R25 ;  /* 0x00fc00190200c986 */ /* 0x0005e2000c101908 */
[----:B------:R-:W-:Y:S01]  /*18210*/  ISETP.GE.U32.AND.EX P6, PT, R13, R0, PT, P6 ;  /* 0x000000000d00720c */ /* 0x000fe20003fc6160 */
[--C-:B------:R-:W-:Y:S01]  /*18220*/  IMAD.X R9, RZ, RZ, R7.reuse, P2 ;  /* 0x000000ffff097224 */ /* 0x100fe200010e0607 */
[----:B------:R-:W-:Y:S01]  /*18230*/  ISETP.GE.U32.AND P2, PT, R8, UR42, PT ;  /* 0x0000002a08007c0c */ /* 0x000fe2000bf46070 */
[----:B------:R-:W-:Y:S01]  /*18240*/  IMAD.X R15, RZ, RZ, R7, P0 ;  /* 0x000000ffff0f7224 */ /* 0x000fe200000e0607 */
[----:B------:R3:W-:Y:S01]  /*18250*/  @!P4 STG.E desc[UR10][R4.64+0xfc00], R27 ;  /* 0x00fc001b0400c986 */ /* 0x0007e2000c10190a */
[----:B------:R-:W-:-:S02]  /*18260*/  ISETP.GE.U32.AND P0, PT, R12, UR42, PT ;  /* 0x0000002a0c007c0c */ /* 0x000fc4000bf06070 */
[----:B------:R-:W-:Y:S02]  /*18270*/  IADD3 R8, P4, PT, R6, 0x3fa0, RZ ;  /* 0x00003fa006087810 */ /* 0x000fe40007f9e0ff */
[----:B------:R-:W-:Y:S01]  /*18280*/  ISETP.GE.U32.AND.EX P2, PT, R9, R0, PT, P2 ;  /* 0x000000000900720c */ /* 0x000fe20003f46120 */
[--C-:B------:R-:W-:Y:S01]  /*18290*/  IMAD.X R9, RZ, RZ, R7.reuse, P1 ;  /* 0x000000ffff097224 */ /* 0x100fe200008e0607 */
[C---:B------:R-:W-:Y:S01]  /*182a0*/  @!P5 R2UR UR4, R10.reuse ;  /* 0x000000000a04d2ca */ /* 0x040fe200000e0000 */
[----:B------:R-:W-:Y:S01]  /*182b0*/  IMAD.X R13, RZ, RZ, R7, P4 ;  /* 0x000000ffff0d7224 */ /* 0x000fe200020e0607 */
[C---:B------:R-:W-:Y:S01]  /*182c0*/  @!P5 R2UR UR5, R11.reuse ;  /* 0x000000000b05d2ca */ /* 0x040fe200000e0000 */
[----:B0-----:R-:W-:Y:S01]  /*182d0*/  @!P6 IMAD.MOV.U32 R19, RZ, RZ, 0x40000000 ;  /* 0x40000000ff13e424 */ /* 0x001fe200078e00ff */
[----:B------:R-:W-:Y:S02]  /*182e0*/  @!P5 R2UR UR6, R10 ;  /* 0x000000000a06d2ca */ /* 0x000fe400000e0000 */
[----:B------:R-:W-:-:S02]  /*182f0*/  @!P5 R2UR UR7, R11 ;  /* 0x000000000b07d2ca */ /* 0x000fc400000e0000 */
[-C--:B------:R-:W-:Y:S01]  /*18300*/  ISETP.GE.U32.AND.EX P0, PT, R15, R0.reuse, PT, P0 ;  /* 0x000000000f00720c */ /* 0x080fe20003f06100 */
[----:B------:R-:W-:Y:S01]  /*18310*/  @!P6 IMAD.MOV.U32 R15, RZ, RZ, 0x3f800000 ;  /* 0x3f800000ff0fe424 */ /* 0x000fe200078e00ff */
[----:B------:R-:W-:Y:S01]  /*18320*/  ISETP.GE.U32.AND P4, PT, R8, UR42, PT ;  /* 0x0000002a08007c0c */ /* 0x000fe2000bf86070 */
[----:B-1----:R-:W-:Y:S01]  /*18330*/  @!P2 IMAD.MOV.U32 R21, RZ, RZ, 0x40000000 ;  /* 0x40000000ff15a424 */ /* 0x002fe200078e00ff */
[-C--:B------:R-:W-:Y:S01]  /*18340*/  ISETP.GE.U32.AND.EX P3, PT, R9, R0.reuse, PT, P3 ;  /* 0x000000000900720c */ /* 0x080fe20003f66130 */
[----:B------:R-:W-:Y:S01]  /*18350*/  @!P5 IMAD.MOV.U32 R9, RZ, RZ, 0x3f800000 ;  /* 0x3f800000ff09d424 */ /* 0x000fe200078e00ff */
[----:B------:R-:W-:Y:S01]  /*18360*/  ISETP.GE.U32.AND.EX P4, PT, R13, R0, PT, P4 ;  /* 0x000000000d00720c */ /* 0x000fe20003f86140 */
[----:B------:R-:W-:Y:S01]  /*18370*/  @!P5 IMAD.MOV.U32 R13, RZ, RZ, 0x40000000 ;  /* 0x40000000ff0dd424 */ /* 0x000fe200078e00ff */
        /* <DEDUP_REMOVED lines=8> */
[----:B--2---:R-:W-:Y:S01]  /*18400*/  @!P3 IMAD.MOV.U32 R25, RZ, RZ, 0x3f800000 ;  /* 0x3f800000ff19b424 */ /* 0x004fe200078e00ff */
[----:B------:R-:W-:Y:S01]  /*18410*/  @!P2 R2UR UR12, R10 ;  /* 0x000000000a0ca2ca */ /* 0x000fe200000e0000 */
[----:B---3--:R-:W-:Y:S01]  /*18420*/  @!P3 IMAD.MOV.U32 R27, RZ, RZ, 0x40000000 ;  /* 0x40000000ff1bb424 */ /* 0x008fe200078e00ff */
[----:B------:R-:W-:-:S02]  /*18430*/  @!P2 R2UR UR13, R11 ;  /* 0x000000000b0da2ca */ /* 0x000fc400000e0000 */
[C---:B------:R-:W-:Y:S01]  /*18440*/  @!P2 R2UR UR14, R10.reuse ;  /* 0x000000000a0ea2ca */ /* 0x040fe200000e0000 */
[----:B0-----:R-:W-:Y:S01]  /*18450*/  @!P0 IMAD.MOV.U32 R9, RZ, RZ, 0x3f800000 ;  /* 0x3f800000ff098424 */ /* 0x001fe200078e00ff */
[C---:B------:R-:W-:Y:S01]  /*18460*/  @!P2 R2UR UR15, R11.reuse ;  /* 0x000000000b0fa2ca */ /* 0x040fe200000e0000 */
[----:B------:R0:W-:Y:S01]  /*18470*/  @!P6 STG.E desc[UR8][R2.64+0xfd00], R15 ;  /* 0x00fd000f0200e986 */ /* 0x0001e2000c101908 */
[----:B------:R-:W-:Y:S01]  /*18480*/  @!P0 R2UR UR4, R10 ;  /* 0x000000000a0482ca */ /* 0x000fe200000e0000 */
[----:B-1----:R-:W-:Y:S01]  /*18490*/  @!P0 IMAD.MOV.U32 R13, RZ, RZ, 0x40000000 ;  /* 0x40000000ff0d8424 */ /* 0x002fe200078e00ff */
[----:B------:R-:W-:Y:S01]  /*184a0*/  @!P0 R2UR UR5, R11 ;  /* 0x000000000b0582ca */ /* 0x000fe200000e0000 */
[----:B------:R1:W-:Y:S01]  /*184b0*/  @!P6 STG.E desc[UR10][R4.64+0xfd00], R19 ;  /* 0x00fd00130400e986 */ /* 0x0003e2000c10190a */
[----:B------:R-:W-:Y:S02]  /*184c0*/  ISETP.GE.U32.AND P1, PT, R6, UR42, PT ;  /* 0x0000002a06007c0c */ /* 0x000fe4000bf26070 */
[----:B------:R-:W-:-:S02]  /*184d0*/  @!P0 R2UR UR6, R10 ;  /* 0x000000000a0682ca */ /* 0x000fc400000e0000 */
[----:B------:R-:W-:Y:S02]  /*184e0*/  @!P0 R2UR UR7, R11 ;  /* 0x000000000b0782ca */ /* 0x000fe400000e0000 */
[----:B------:R-:W-:Y:S01]  /*184f0*/  ISETP.GE.U32.AND.EX P1, PT, R7, R0, PT, P1 ;  /* 0x000000000700720c */ /* 0x000fe20003f26110 */
[----:B------:R-:W-:Y:S01]  /*18500*/  @!P2 IMAD.MOV.U32 R7, RZ, RZ, 0x3f800000 ;  /* 0x3f800000ff07a424 */ /* 0x000fe200078e00ff */
[C---:B------:R-:W-:Y:S01]  /*18510*/  @!P4 R2UR UR8, R10.reuse ;  /* 0x000000000a08c2ca */ /* 0x040fe200000e0000 */
[----:B0-----:R-:W-:Y:S01]  /*18520*/  @!P4 IMAD.MOV.U32 R15, RZ, RZ, 0x3f800000 ;  /* 0x3f800000ff0fc424 */ /* 0x001fe200078e00ff */
[C---:B------:R-:W-:Y:S02]  /*18530*/  @!P4 R2UR UR9, R11.reuse ;  /* 0x000000000b09c2ca */ /* 0x040fe400000e0000 */
[----:B------:R0:W-:Y:S01]  /*18540*/  @!P2 STG.E desc[UR12][R2.64+0xfd80], R7 ;  /* 0x00fd80070200a986 */ /* 0x0001e2000c10190c */
[C---:B------:R-:W-:Y:S02]  /*18550*/  @!P4 R2UR UR10, R10.reuse ;  /* 0x000000000a0ac2ca */ /* 0x040fe400000e0000 */
[----:B------:R-:W-:Y:S01]  /*18560*/  @!P4 R2UR UR11, R11 ;  /* 0x000000000b0bc2ca */ /* 0x000fe200000e0000 */
[----:B------:R2:W-:Y:S01]  /*18570*/  @!P2 STG.E desc[UR14][R4.64+0xfd80], R21 ;  /* 0x00fd80150400a986 */ /* 0x0005e2000c10190e */
[----:B------:R-:W-:-:S02]  /*18580*/  @!P3 R2UR UR16, R10 ;  /* 0x000000000a10b2ca */ /* 0x000fc400000e0000 */
[C---:B------:R-:W-:Y:S01]  /*18590*/  @!P1 R2UR UR12, R10.reuse ;  /* 0x000000000a0c92ca */ /* 0x040fe200000e0000 */
[----:B------:R3:W-:Y:S01]  /*185a0*/  @!P0 STG.E desc[UR4][R2.64+0xfe00], R9 ;  /* 0x00fe000902008986 */ /* 0x0007e2000c101904 */
[C---:B------:R-:W-:Y:S01]  /*185b0*/  @!P1 R2UR UR13, R11.reuse ;  /* 0x000000000b0d92ca */ /* 0x040fe200000e0000 */
[----:B-1----:R-:W-:Y:S01]  /*185c0*/  @!P1 IMAD.MOV.U32 R19, RZ, RZ, 0x3f800000 ;  /* 0x3f800000ff139424 */ /* 0x002fe200078e00ff */
[----:B------:R-:W-:Y:S01]  /*185d0*/  @!P1 R2UR UR14, R10 ;  /* 0x000000000a0e92ca */ /* 0x000fe200000e0000 */
[----:B------:R3:W-:Y:S01]  /*185e0*/  @!P0 STG.E desc[UR6][R4.64+0xfe00], R13 ;  /* 0x00fe000d04008986 */ /* 0x0007e2000c101906 */
[----:B------:R-:W-:Y:S01]  /*185f0*/  IADD3 R23, P0, PT, R16, R23, RZ ;  /* 0x0000001710177210 */ /* 0x000fe20007f1e0ff */
[----:B0-----:R-:W-:Y:S01]  /*18600*/  @!P4 IMAD.MOV.U32 R7, RZ, RZ, 0x40000000 ;  /* 0x40000000ff07c424 */ /* 0x001fe200078e00ff */
[C---:B------:R-:W-:Y:S01]  /*18610*/  @!P1 R2UR UR15, R11.reuse ;  /* 0x000000000b0f92ca */ /* 0x040fe200000e0000 */
[----:B--2---:R-:W-:Y:S01]  /*18620*/  @!P1 IMAD.MOV.U32 R21, RZ, RZ, 0x40000000 ;  /* 0x40000000ff159424 */ /* 0x004fe200078e00ff */
[----:B------:R-:W-:Y:S01]  /*18630*/  @!P3 R2UR UR17, R11 ;  /* 0x000000000b11b2ca */ /* 0x000fe200000e0000 */
[----:B------:R-:W-:Y:S01]  /*18640*/  IMAD.X R26, RZ, RZ, R26, P0 ;  /* 0x000000ffff1a7224 */ /* 0x000fe200000e061a */
[----:B------:R-:W-:Y:S01]  /*18650*/  ISETP.GE.U32.AND P0, PT, R23, UR43, PT ;  /* 0x0000002b17007c0c */ /* 0x000fe2000bf06070 */
[----:B------:R3:W-:Y:S01]  /*18660*/  @!P4 STG.E desc[UR8][R2.64+0xfe80], R15 ;  /* 0x00fe800f0200c986 */ /* 0x0007e2000c101908 */
[----:B------:R-:W-:-:S02]  /*18670*/  @!P3 R2UR UR18, R10 ;  /* 0x000000000a12b2ca */ /* 0x000fc400000e0000 */
[----:B------:R-:W-:Y:S01]  /*18680*/  @!P3 R2UR UR19, R11 ;  /* 0x000000000b13b2ca */ /* 0x000fe200000e0000 */
[----:B------:R3:W-:Y:S01]  /*18690*/  @!P4 STG.E desc[UR10][R4.64+0xfe80], R7 ;  /* 0x00fe80070400c986 */ /* 0x0007e2000c10190a */
[----:B------:R-:W-:-:S03]  /*186a0*/  ISETP.GE.U32.AND.EX P0, PT, R26, UR36, PT, P0 ;  /* 0x000000241a007c0c */ /* 0x000fc6000bf06100 */
[----:B------:R3:W-:Y:S04]  /*186b0*/  @!P1 STG.E desc[UR12][R2.64+0xff00], R19 ;  /* 0x00ff001302009986 */ /* 0x0007e8000c10190c */
[----:B------:R3:W-:Y:S04]  /*186c0*/  @!P1 STG.E desc[UR14][R4.64+0xff00], R21 ;  /* 0x00ff001504009986 */ /* 0x0007e8000c10190e */
[----:B------:R3:W-:Y:S04]  /*186d0*/  @!P3 STG.E desc[UR16][R2.64+0xff80], R25 ;  /* 0x00ff80190200b986 */ /* 0x0007e8000c101910 */
[----:B------:R3:W-:Y:S01]  /*186e0*/  @!P3 STG.E desc[UR18][R4.64+0xff80], R27 ;  /* 0x00ff801b0400b986 */ /* 0x0007e2000c101912 */
[----:B------:R-:W-:Y:S05]  /*186f0*/  @!P0 BRA `(.L_x_12) ;  /* 0xfffffe7c00c88947 */ /* 0x000fea000383ffff */
[----:B------:R-:W-:Y:S05]  /*18700*/  EXIT ;  /* 0x000000000000794d */ /* 0x000fea0003800000 */
.L_x_13:
        /* <DEDUP_REMOVED lines=15> */
.L_x_15:


//--------------------- .nv.global.init           --------------------------
	.section	.nv.global.init,"aw",@progbits
.nv.global.init:
	.type		$str,@object
	.size		$str,($str$1 - $str)
$str:
        /*0000*/ 	.byte	0x0a, 0x20, 0x54, 0x49, 0x44, 0x5b, 0x25, 0x64, 0x5d, 0x00
	.type		$str$1,@object
	.size		$str$1,($str$5 - $str$1)
$str$1:
        /*000a*/ 	.byte	0x0a, 0x20, 0x57, 0x49, 0x44, 0x5b, 0x25, 0x64, 0x5d, 0x00
	.type		$str$5,@object
	.size		$str$5,($str$2 - $str$5)
$str$5:
        /*0014*/ 	.byte	0x0a, 0x20, 0x72, 0x65, 0x70, 0x5b, 0x25, 0x64, 0x5d, 0x00
	.type		$str$2,@object
	.size		$str$2,($str$4 - $str$2)
$str$2:
        /*001e*/ 	.byte	0x0a, 0x20, 0x4c, 0x41, 0x4e, 0x45, 0x49, 0x44, 0x5b, 0x25, 0x64, 0x5d, 0x00
	.type		$str$4,@object
	.size		$str$4,($str$3 - $str$4)
$str$4:
        /*002b*/ 	.byte	0x0a, 0x20, 0x77, 0x61, 0x72, 0x70, 0x5f, 0x74, 0x6f, 0x74, 0x61, 0x6c, 0x5b, 0x25, 0x64, 0x5d
        /*003b*/ 	.byte	0x00
	.type		$str$3,@object
	.size		$str$3,(.L_3 - $str$3)
$str$3:
        /*003c*/ 	.byte	0x0a, 0x20, 0x77, 0x61, 0x72, 0x70, 0x73, 0x5f, 0x70, 0x65, 0x72, 0x5f, 0x67, 0x72, 0x69, 0x64
        /*004c*/ 	.byte	0x5b, 0x25, 0x64, 0x5d, 0x00
.L_3:


//--------------------- .nv.shared.reserved.0     --------------------------
	.section	.nv.shared.reserved.0,"aw",@nobits
	.weak		__nv_reservedSMEM_offset_0_alias
	.size		__nv_reservedSMEM_offset_0_alias, 0, 64
	.other		__nv_reservedSMEM_offset_0_alias,@"STO_CUDA_RESERVED_SHARED STV_DEFAULT"
__nv_reservedSMEM_offset_0_alias:
	.zero		0
	.zero		64


//--------------------- .nv.constant0._Z3addiPfS_ --------------------------
	.section	.nv.constant0._Z3addiPfS_,"a",@progbits
	.sectionflags	@""
	.align	4
.nv.constant0._Z3addiPfS_:
	.zero		920


//--------------------- .nv.constant0._Z4initiPfS_ --------------------------
	.section	.nv.constant0._Z4initiPfS_,"a",@progbits
	.sectionflags	@""
	.align	4
.nv.constant0._Z4initiPfS_:
	.zero		920


//--------------------- SYMBOLS --------------------------

	.type		.nv.reservedSmem.offset0,@object
	.size		.nv.reservedSmem.offset0,0x4
	.type		vprintf,@function
